def matmul_kernel(
    a_ptr,
    b_ptr,
    c_ptr,
    M,
    N,
    K,
    stride_am,
    stride_ak,
    stride_bk,
    stride_bn,
    stride_cm,
    stride_cn,
    BLOCK_M: tl.constexpr,
    BLOCK_N: tl.constexpr,
    BLOCK_K: tl.constexpr,
    GROUP_M: tl.constexpr,
):
    pid = tl.program_id(axis=0)
    num_pid_m = tl.cdiv(M, BLOCK_M)
    num_pid_n = tl.cdiv(N, BLOCK_N)
    num_pid_in_group = GROUP_M * num_pid_n
    group_id = pid // num_pid_in_group
    first_pid_m = group_id * GROUP_M
    group_size_m = min(num_pid_m - first_pid_m, GROUP_M)
    pid_m = first_pid_m + ((pid % num_pid_in_group) % group_size_m)
    pid_n = (pid % num_pid_in_group) // group_size_m

    offs_am = (pid_m * BLOCK_M + tl.arange(0, BLOCK_M)) % M
    offs_bn = (pid_n * BLOCK_N + tl.arange(0, BLOCK_N)) % N
    offs_k = tl.arange(0, BLOCK_K)
    a_ptrs = a_ptr + offs_am[:, None] * stride_am + offs_k[None, :] * stride_ak
    b_ptrs = b_ptr + offs_k[:, None] * stride_bk + offs_bn[None, :] * stride_bn

    acc = tl.zeros((BLOCK_M, BLOCK_N), dtype=tl.float32)
    for kk in range(0, tl.cdiv(K, BLOCK_K)):
        a = tl.load(a_ptrs, mask=offs_k[None, :] < K - kk * BLOCK_K, other=0.0)
        b = tl.load(b_ptrs, mask=offs_k[:, None] < K - kk * BLOCK_K, other=0.0)
        acc = tl.dot(a, b, acc)
        a_ptrs += BLOCK_K * stride_ak
        b_ptrs += BLOCK_K * stride_bk

    c = acc.to(c_ptr.dtype.element_ty)
    offs_cm = pid_m * BLOCK_M + tl.arange(0, BLOCK_M)
    offs_cn = pid_n * BLOCK_N + tl.arange(0, BLOCK_N)
    c_ptrs = c_ptr + offs_cm[:, None] * stride_cm + offs_cn[None, :] * stride_cn
    mask = (offs_cm[:, None] < M) & (offs_cn[None, :] < N)
    tl.store(c_ptrs, c, mask=mask)

# config = {"BLOCK_K": 32, "BLOCK_M": 256, "BLOCK_N": 128, "GROUP_M": 8, "arch": "sm_90", "dtype": "fp8e4m3", "num_ctas": 1, "num_stages": 3, "num_warps": 16}
# arch = sm_90


// ===== COMPILED SASS (sm_90a) =====

	.target	sm_90a

	.elftype	@"ET_EXEC"


//--------------------- .note.nv.tkinfo           --------------------------
	.section	.note.nv.tkinfo,"",@"SHT_NOTE"
	.sectionflags	@"SHF_NOTE_NV_TKINFO"
	.tkinfo
        /*0018*/ 	.word	0x00000002
        /*0030*/ 	.string	""
        /*0030*/ 	.string	"ptxas"
        /*0030*/ 	.string	"Cuda compilation tools, release 13.0, V13.0.88"
        /*0030*/ 	.string	"Build cuda_13.0.r13.0/compiler.36424714_0"
        /*0030*/ 	.string	"-v  -suppress-debug-info  -lineinfo  -arch sm_90a "



//--------------------- .note.nv.cuinfo           --------------------------
	.section	.note.nv.cuinfo,"",@"SHT_NOTE"
	.sectionflags	@"SHF_NOTE_NV_CUINFO"
        /*0018*/ 	.short	0x0002
        /*001a*/ 	.short	0x005a
        /*001c*/ 	.short	0x0082
	.zero		2


//--------------------- .nv.info                  --------------------------
	.section	.nv.info,"",@"SHT_CUDA_INFO"
	.align	4


	//----- nvinfo : EIATTR_REGCOUNT
	.align		4
        /*0000*/ 	.byte	0x04, 0x2f
        /*0002*/ 	.short	(.L_1 - .L_0)
	.align		4
.L_0:
        /*0004*/ 	.word	index@(matmul_kernel)
        /*0008*/ 	.word	0x00000080


	//----- nvinfo : EIATTR_FRAME_SIZE
	.align		4
.L_1:
        /*000c*/ 	.byte	0x04, 0x11
        /*000e*/ 	.short	(.L_3 - .L_2)
	.align		4
.L_2:
        /*0010*/ 	.word	index@(matmul_kernel)
        /*0014*/ 	.word	0x00000008


	//----- nvinfo : EIATTR_MIN_STACK_SIZE
	.align		4
.L_3:
        /*0018*/ 	.byte	0x04, 0x12
        /*001a*/ 	.short	(.L_5 - .L_4)
	.align		4
.L_4:
        /*001c*/ 	.word	index@(matmul_kernel)
        /*0020*/ 	.word	0x00000008
.L_5:


//--------------------- .nv.compat                --------------------------
	.section	.nv.compat,"",@"SHT_CUDA_COMPAT_INFO"
	.align	4
        /*0000*/ 	.byte	0x02, 0x09, 0x01, 0x00, 0x02, 0x02, 0x04, 0x00, 0x02, 0x05, 0x05, 0x00, 0x03, 0x07, 0x01, 0x01
        /*0010*/ 	.byte	0x02, 0x03, 0x00, 0x00, 0x02, 0x06, 0x01, 0x00, 0x04, 0x0b, 0x08, 0x00, 0x00, 0x00, 0x00, 0x00
        /*0020*/ 	.byte	0x00, 0x00, 0x00, 0x00


//--------------------- .nv.info.matmul_kernel    --------------------------
	.section	.nv.info.matmul_kernel,"",@"SHT_CUDA_INFO"
	.sectionflags	@""
	.align	4


	//----- nvinfo : EIATTR_CUDA_API_VERSION
	.align		4
        /*0000*/ 	.byte	0x04, 0x37
        /*0002*/ 	.short	(.L_7 - .L_6)
.L_6:
        /*0004*/ 	.word	0x00000082


	//----- nvinfo : EIATTR_KPARAM_INFO
	.align		4
.L_7:
        /*0008*/ 	.byte	0x04, 0x17
        /*000a*/ 	.short	(.L_9 - .L_8)
.L_8:
        /*000c*/ 	.word	0x00000000
        /*0010*/ 	.short	0x000d
        /*0012*/ 	.short	0x0048
        /*0014*/ 	.byte	0x00, 0xf4, 0x21, 0x00


	//----- nvinfo : EIATTR_KPARAM_INFO
	.align		4
.L_9:
        /*0018*/ 	.byte	0x04, 0x17
        /*001a*/ 	.short	(.L_11 - .L_10)
.L_10:
        /*001c*/ 	.word	0x00000000
        /*0020*/ 	.short	0x000c
        /*0022*/ 	.short	0x0040
        /*0024*/ 	.byte	0x00, 0xf4, 0x21, 0x00


	//----- nvinfo : EIATTR_KPARAM_INFO
	.align		4
.L_11:
        /*0028*/ 	.byte	0x04, 0x17
        /*002a*/ 	.short	(.L_13 - .L_12)
.L_12:
        /*002c*/ 	.word	0x00000000
        /*0030*/ 	.short	0x000b
        /*0032*/ 	.short	0x0038
        /*0034*/ 	.byte	0x00, 0xf0, 0x11, 0x00


	//----- nvinfo : EIATTR_KPARAM_INFO
	.align		4
.L_13:
        /*0038*/ 	.byte	0x04, 0x17
        /*003a*/ 	.short	(.L_15 - .L_14)
.L_14:
        /*003c*/ 	.word	0x00000000
        /*0040*/ 	.short	0x000a
        /*0042*/ 	.short	0x0034
        /*0044*/ 	.byte	0x00, 0xf0, 0x11, 0x00


	//----- nvinfo : EIATTR_KPARAM_INFO
	.align		4
.L_15:
        /*0048*/ 	.byte	0x04, 0x17
        /*004a*/ 	.short	(.L_17 - .L_16)
.L_16:
        /*004c*/ 	.word	0x00000000
        /*0050*/ 	.short	0x0009
        /*0052*/ 	.short	0x0030
        /*0054*/ 	.byte	0x00, 0xf0, 0x11, 0x00


	//----- nvinfo : EIATTR_KPARAM_INFO
	.align		4
.L_17:
        /*0058*/ 	.byte	0x04, 0x17
        /*005a*/ 	.short	(.L_19 - .L_18)
.L_18:
        /*005c*/ 	.word	0x00000000
        /*0060*/ 	.short	0x0008
        /*0062*/ 	.short	0x002c
        /*0064*/ 	.byte	0x00, 0xf0, 0x11, 0x00


	//----- nvinfo : EIATTR_KPARAM_INFO
	.align		4
.L_19:
        /*0068*/ 	.byte	0x04, 0x17
        /*006a*/ 	.short	(.L_21 - .L_20)
.L_20:
        /*006c*/ 	.word	0x00000000
        /*0070*/ 	.short	0x0007
        /*0072*/ 	.short	0x0028
        /*0074*/ 	.byte	0x00, 0xf0, 0x11, 0x00


	//----- nvinfo : EIATTR_KPARAM_INFO
	.align		4
.L_21:
        /*0078*/ 	.byte	0x04, 0x17
        /*007a*/ 	.short	(.L_23 - .L_22)
.L_22:
        /*007c*/ 	.word	0x00000000
        /*0080*/ 	.short	0x0006
        /*0082*/ 	.short	0x0024
        /*0084*/ 	.byte	0x00, 0xf0, 0x11, 0x00


	//----- nvinfo : EIATTR_KPARAM_INFO
	.align		4
.L_23:
        /*0088*/ 	.byte	0x04, 0x17
        /*008a*/ 	.short	(.L_25 - .L_24)
.L_24:
        /*008c*/ 	.word	0x00000000
        /*0090*/ 	.short	0x0005
        /*0092*/ 	.short	0x0020
        /*0094*/ 	.byte	0x00, 0xf0, 0x11, 0x00


	//----- nvinfo : EIATTR_KPARAM_INFO
	.align		4
.L_25:
        /*0098*/ 	.byte	0x04, 0x17
        /*009a*/ 	.short	(.L_27 - .L_26)
.L_26:
        /*009c*/ 	.word	0x00000000
        /*00a0*/ 	.short	0x0004
        /*00a2*/ 	.short	0x001c
        /*00a4*/ 	.byte	0x00, 0xf0, 0x11, 0x00


	//----- nvinfo : EIATTR_KPARAM_INFO
	.align		4
.L_27:
        /*00a8*/ 	.byte	0x04, 0x17
        /*00aa*/ 	.short	(.L_29 - .L_28)
.L_28:
        /*00ac*/ 	.word	0x00000000
        /*00b0*/ 	.short	0x0003
        /*00b2*/ 	.short	0x0018
        /*00b4*/ 	.byte	0x00, 0xf0, 0x11, 0x00


	//----- nvinfo : EIATTR_KPARAM_INFO
	.align		4
.L_29:
        /*00b8*/ 	.byte	0x04, 0x17
        /*00ba*/ 	.short	(.L_31 - .L_30)
.L_30:
        /*00bc*/ 	.word	0x00000000
        /*00c0*/ 	.short	0x0002
        /*00c2*/ 	.short	0x0010
        /*00c4*/ 	.byte	0x00, 0xf4, 0x21, 0x00


	//----- nvinfo : EIATTR_KPARAM_INFO
	.align		4
.L_31:
        /*00c8*/ 	.byte	0x04, 0x17
        /*00ca*/ 	.short	(.L_33 - .L_32)
.L_32:
        /*00cc*/ 	.word	0x00000000
        /*00d0*/ 	.short	0x0001
        /*00d2*/ 	.short	0x0008
        /*00d4*/ 	.byte	0x00, 0xf4, 0x21, 0x00


	//----- nvinfo : EIATTR_KPARAM_INFO
	.align		4
.L_33:
        /*00d8*/ 	.byte	0x04, 0x17
        /*00da*/ 	.short	(.L_35 - .L_34)
.L_34:
        /*00dc*/ 	.word	0x00000000
        /*00e0*/ 	.short	0x0000
        /*00e2*/ 	.short	0x0000
        /*00e4*/ 	.byte	0x00, 0xf4, 0x21, 0x00


	//----- nvinfo : EIATTR_SPARSE_MMA_MASK
	.align		4
.L_35:
        /*00e8*/ 	.byte	0x03, 0x50
        /*00ea*/ 	.short	0x0000


	//----- nvinfo : EIATTR_MAXREG_COUNT
	.align		4
        /*00ec*/ 	.byte	0x03, 0x1b
        /*00ee*/ 	.short	0x0080


	//----- nvinfo : EIATTR_NUM_BARRIERS
	.align		4
        /*00f0*/ 	.byte	0x02, 0x4c
        /*00f2*/ 	.byte	0x01
	.zero		1


	//----- nvinfo : EIATTR_ANNOTATIONS
	.align		4
        /*00f4*/ 	.byte	0x04, 0x55
        /*00f6*/ 	.short	(.L_37 - .L_36)


	//   ....[0]....
.L_36:
        /*00f8*/ 	.word	0x00000001
        /*00fc*/ 	.byte	0xf0, 0x07, 0x00, 0x00, 0x01, 0x00, 0x00, 0x00, 0x80, 0x27, 0x00, 0x00


	//----- nvinfo : EIATTR_MERCURY_ISA_VERSION
	.align		4
.L_37:
        /*0108*/ 	.byte	0x03, 0x5f
        /*010a*/ 	.short	0x0101


	//----- nvinfo : EIATTR_EXIT_INSTR_OFFSETS
	.align		4
        /*010c*/ 	.byte	0x04, 0x1c
        /*010e*/ 	.short	(.L_39 - .L_38)


	//   ....[0]....
.L_38:
        /*0110*/ 	.word	0x00005120


	//   ....[1]....
        /*0114*/ 	.word	0x00005140


	//----- nvinfo : EIATTR_REQNTID
	.align		4
.L_39:
        /*0118*/ 	.byte	0x04, 0x10
        /*011a*/ 	.short	(.L_41 - .L_40)
.L_40:
        /*011c*/ 	.word	0x00000200
        /*0120*/ 	.word	0x00000001
        /*0124*/ 	.word	0x00000001


	//----- nvinfo : EIATTR_CBANK_PARAM_SIZE
	.align		4
.L_41:
        /*0128*/ 	.byte	0x03, 0x19
        /*012a*/ 	.short	0x0050


	//----- nvinfo : EIATTR_PARAM_CBANK
	.align		4
        /*012c*/ 	.byte	0x04, 0x0a
        /*012e*/ 	.short	(.L_43 - .L_42)
	.align		4
.L_42:
        /*0130*/ 	.word	index@(.nv.constant0.matmul_kernel)
        /*0134*/ 	.short	0x0210
        /*0136*/ 	.short	0x0050


	//----- nvinfo : EIATTR_SW_WAR
	.align		4
.L_43:
        /*0138*/ 	.byte	0x04, 0x36
        /*013a*/ 	.short	(.L_45 - .L_44)
.L_44:
        /*013c*/ 	.word	0x00000008
.L_45:


//--------------------- .nv.callgraph             --------------------------
	.section	.nv.callgraph,"",@"SHT_CUDA_CALLGRAPH"
	.align	4
	.sectionentsize	8
	.align		4
        /*0000*/ 	.word	0x00000000
	.align		4
        /*0004*/ 	.word	0xffffffff
	.align		4
        /*0008*/ 	.word	0x00000000
	.align		4
        /*000c*/ 	.word	0xfffffffe
	.align		4
        /*0010*/ 	.word	0x00000000
	.align		4
        /*0014*/ 	.word	0xfffffffd
	.align		4
        /*0018*/ 	.word	0x00000000
	.align		4
        /*001c*/ 	.word	0xfffffffc


//--------------------- .text.matmul_kernel       --------------------------
	.section	.text.matmul_kernel,"ax",@progbits
	.align	128
        .global         matmul_kernel
        .type           matmul_kernel,@function
        .size           matmul_kernel,(.L_x_3 - matmul_kernel)
        .other          matmul_kernel,@"STO_CUDA_ENTRY STV_DEFAULT"
matmul_kernel:
.text.matmul_kernel:
[----:B------:R-:W0:Y:S08]  /*0000*/  LDC R1, c[0x0][0x28] ;  /* 0x00000a00ff017b82 */ /* 0x000e300000000800 */
[----:B------:R-:W1:Y:S01]  /*0010*/  LDC.64 R8, c[0x0][0x228] ;  /* 0x00008a00ff087b82 */ /* 0x000e620000000a00 */
[----:B------:R-:W2:Y:S01]  /*0020*/  S2R R5, SR_CTAID.X ;  /* 0x0000000000057919 */ /* 0x000ea20000002500 */
[----:B0-----:R-:W-:Y:S01]  /*0030*/  VIADD R1, R1, 0xfffffff8 ;  /* 0xfffffff801017836 */ /* 0x001fe20000000000 */
[----:B------:R-:W-:Y:S01]  /*0040*/  ULDC.64 UR10, c[0x0][0x208] ;  /* 0x00008200000a7ab9 */ /* 0x000fe20000000a00 */
[----:B------:R-:W-:Y:S01]  /*0050*/  CS2R R24, SRZ ;  /* 0x0000000000187805 */ /* 0x000fe2000001ff00 */
[----:B------:R-:W0:Y:S01]  /*0060*/  S2R R88, SR_TID.X ;  /* 0x0000000000587919 */ /* 0x000e220000002100 */
[----:B------:R-:W-:-:S02]  /*0070*/  CS2R R26, SRZ ;  /* 0x00000000001a7805 */ /* 0x000fc4000001ff00 */
[----:B------:R-:W-:Y:S01]  /*0080*/  CS2R R28, SRZ ;  /* 0x00000000001c7805 */ /* 0x000fe2000001ff00 */
[----:B------:R-:W3:Y:S01]  /*0090*/  S2UR UR8, SR_CgaCtaId ;  /* 0x00000000000879c3 */ /* 0x000ee20000008800 */
[----:B------:R-:W-:Y:S02]  /*00a0*/  CS2R R30, SRZ ;  /* 0x00000000001e7805 */ /* 0x000fe4000001ff00 */
[----:B------:R-:W-:Y:S02]  /*00b0*/  CS2R R32, SRZ ;  /* 0x0000000000207805 */ /* 0x000fe4000001ff00 */
[----:B------:R-:W-:Y:S02]  /*00c0*/  CS2R R34, SRZ ;  /* 0x0000000000227805 */ /* 0x000fe4000001ff00 */
[----:B------:R-:W-:Y:S02]  /*00d0*/  CS2R R36, SRZ ;  /* 0x0000000000247805 */ /* 0x000fe4000001ff00 */
[----:B------:R-:W-:-:S02]  /*00e0*/  CS2R R38, SRZ ;  /* 0x0000000000267805 */ /* 0x000fc4000001ff00 */
[----:B------:R-:W-:Y:S02]  /*00f0*/  CS2R R40, SRZ ;  /* 0x0000000000287805 */ /* 0x000fe4000001ff00 */
        /* <DEDUP_REMOVED lines=8> */
[----:B------:R-:W-:Y:S01]  /*0180*/  CS2R R58, SRZ ;  /* 0x00000000003a7805 */ /* 0x000fe2000001ff00 */
[----:B-1----:R-:W-:Y:S01]  /*0190*/  VIADD R0, R9, 0x7f ;  /* 0x0000007f09007836 */ /* 0x002fe20000000000 */
[----:B------:R-:W-:Y:S02]  /*01a0*/  CS2R R60, SRZ ;  /* 0x00000000003c7805 */ /* 0x000fe4000001ff00 */
[----:B------:R-:W-:-:S02]  /*01b0*/  CS2R R62, SRZ ;  /* 0x00000000003e7805 */ /* 0x000fc4000001ff00 */
[----:B------:R-:W-:Y:S02]  /*01c0*/  CS2R R64, SRZ ;  /* 0x0000000000407805 */ /* 0x000fe4000001ff00 */
[----:B------:R-:W-:Y:S02]  /*01d0*/  CS2R R66, SRZ ;  /* 0x0000000000427805 */ /* 0x000fe4000001ff00 */
[----:B------:R-:W-:Y:S02]  /*01e0*/  SHF.R.S32.HI R3, RZ, 0x1f, R0 ;  /* 0x0000001fff037819 */ /* 0x000fe40000011400 */
[----:B------:R-:W-:Y:S02]  /*01f0*/  CS2R R68, SRZ ;  /* 0x0000000000447805 */ /* 0x000fe4000001ff00 */
[----:B------:R-:W-:Y:S02]  /*0200*/  CS2R R70, SRZ ;  /* 0x0000000000467805 */ /* 0x000fe4000001ff00 */
[----:B------:R-:W-:-:S02]  /*0210*/  CS2R R72, SRZ ;  /* 0x0000000000487805 */ /* 0x000fc4000001ff00 */
[----:B------:R-:W-:Y:S02]  /*0220*/  LEA.HI R3, R3, R0, RZ, 0x7 ;  /* 0x0000000003037211 */ /* 0x000fe400078f38ff */
[----:B------:R-:W-:Y:S02]  /*0230*/  CS2R R74, SRZ ;  /* 0x00000000004a7805 */ /* 0x000fe4000001ff00 */
[----:B--2---:R-:W-:Y:S02]  /*0240*/  IABS R10, R5 ;  /* 0x00000005000a7213 */ /* 0x004fe40000000000 */
[----:B------:R-:W-:Y:S02]  /*0250*/  CS2R R76, SRZ ;  /* 0x00000000004c7805 */ /* 0x000fe4000001ff00 */
[----:B------:R-:W-:Y:S02]  /*0260*/  SHF.R.S32.HI R3, RZ, 0x7, R3 ;  /* 0x00000007ff037819 */ /* 0x000fe40000011403 */
[----:B------:R-:W-:-:S02]  /*0270*/  CS2R R78, SRZ ;  /* 0x00000000004e7805 */ /* 0x000fc4000001ff00 */
[----:B0-----:R-:W-:Y:S02]  /*0280*/  SHF.R.U32.HI R103, RZ, 0x8, R88 ;  /* 0x00000008ff677819 */ /* 0x001fe40000011658 */
[----:B------:R-:W-:Y:S02]  /*0290*/  CS2R R80, SRZ ;  /* 0x0000000000507805 */ /* 0x000fe4000001ff00 */
[----:B------:R-:W-:Y:S01]  /*02a0*/  CS2R R82, SRZ ;  /* 0x0000000000527805 */ /* 0x000fe2000001ff00 */
[----:B------:R-:W-:Y:S01]  /*02b0*/  IMAD.SHL.U32 R4, R3, 0x8, RZ ;  /* 0x0000000803047824 */ /* 0x000fe200078e00ff */
[----:B------:R-:W-:Y:S02]  /*02c0*/  CS2R R84, SRZ ;  /* 0x0000000000547805 */ /* 0x000fe4000001ff00 */
[----:B------:R-:W-:Y:S02]  /*02d0*/  CS2R R86, SRZ ;  /* 0x0000000000567805 */ /* 0x000fe4000001ff00 */
[----:B------:R-:W-:-:S02]  /*02e0*/  LEA.HI R89, R88, 0x2, RZ, 0x18 ;  /* 0x0000000258597811 */ /* 0x000fc400078fc0ff */
[-C--:B------:R-:W-:Y:S02]  /*02f0*/  IABS R7, R4.reuse ;  /* 0x0000000400077213 */ /* 0x080fe40000000000 */
[----:B------:R-:W-:Y:S02]  /*0300*/  IABS R12, R4 ;  /* 0x00000004000c7213 */ /* 0x000fe40000000000 */
[----:B------:R-:W0:Y:S01]  /*0310*/  I2F.RP R0, R7 ;  /* 0x0000000700007306 */ /* 0x000e220000209400 */
[C---:B------:R-:W-:Y:S02]  /*0320*/  LEA.HI R90, R88.reuse, 0x6, RZ, 0x18 ;  /* 0x00000006585a7811 */ /* 0x040fe400078fc0ff */
[C---:B------:R-:W-:Y:S02]  /*0330*/  LEA.HI R91, R88.reuse, 0xa, RZ, 0x18 ;  /* 0x0000000a585b7811 */ /* 0x040fe400078fc0ff */
[C---:B------:R-:W-:Y:S02]  /*0340*/  LEA.HI R125, R88.reuse, 0xe, RZ, 0x18 ;  /* 0x0000000e587d7811 */ /* 0x040fe400078fc0ff */
[----:B------:R-:W-:-:S02]  /*0350*/  LEA.HI R124, R88, 0x12, RZ, 0x18 ;  /* 0x00000012587c7811 */ /* 0x000fc400078fc0ff */
[C---:B------:R-:W-:Y:S02]  /*0360*/  LEA.HI R122, R88.reuse, 0x16, RZ, 0x18 ;  /* 0x00000016587a7811 */ /* 0x040fe400078fc0ff */
[C---:B------:R-:W-:Y:S02]  /*0370*/  LEA.HI R120, R88.reuse, 0x1a, RZ, 0x18 ;  /* 0x0000001a58787811 */ /* 0x040fe400078fc0ff */
[----:B------:R-:W-:Y:S01]  /*0380*/  LEA.HI R118, R88, 0x1e, RZ, 0x18 ;  /* 0x0000001e58767811 */ /* 0x000fe200078fc0ff */
[----:B0-----:R-:W0:Y:S01]  /*0390*/  MUFU.RCP R0, R0 ;  /* 0x0000000000007308 */ /* 0x001e220000001000 */
[----:B------:R-:W-:Y:S01]  /*03a0*/  SGXT.U32 R103, R103, 0x1 ;  /* 0x000000016767781a */ /* 0x000fe20000000000 */
[----:B0-----:R-:W-:Y:S02]  /*03b0*/  VIADD R2, R0, 0xffffffe ;  /* 0x0ffffffe00027836 */ /* 0x001fe40000000000 */
[----:B------:R-:W-:-:S04]  /*03c0*/  IMAD.MOV R0, RZ, RZ, -R12 ;  /* 0x000000ffff007224 */ /* 0x000fc800078e0a0c */
[----:B------:R0:W1:Y:S02]  /*03d0*/  F2I.FTZ.U32.TRUNC.NTZ R3, R2 ;  /* 0x0000000200037305 */ /* 0x000064000021f000 */
[----:B0-----:R-:W-:Y:S02]  /*03e0*/  IMAD.MOV.U32 R2, RZ, RZ, RZ ;  /* 0x000000ffff027224 */ /* 0x001fe400078e00ff */
[----:B-1----:R-:W-:-:S04]  /*03f0*/  IMAD.MOV R6, RZ, RZ, -R3 ;  /* 0x000000ffff067224 */ /* 0x002fc800078e0a03 */
[----:B------:R-:W-:Y:S02]  /*0400*/  IMAD R11, R6, R7, RZ ;  /* 0x00000007060b7224 */ /* 0x000fe400078e02ff */
[----:B------:R-:W-:Y:S02]  /*0410*/  IMAD.MOV.U32 R6, RZ, RZ, R10 ;  /* 0x000000ffff067224 */ /* 0x000fe400078e000a */
[----:B------:R-:W-:-:S06]  /*0420*/  IMAD.HI.U32 R3, R3, R11, R2 ;  /* 0x0000000b03037227 */ /* 0x000fcc00078e0002 */
[----:B------:R-:W-:-:S04]  /*0430*/  IMAD.HI.U32 R3, R3, R6, RZ ;  /* 0x0000000603037227 */ /* 0x000fc800078e00ff */
[----:B------:R-:W-:-:S05]  /*0440*/  IMAD R0, R3, R0, R6 ;  /* 0x0000000003007224 */ /* 0x000fca00078e0206 */
[----:B------:R-:W-:-:S13]  /*0450*/  ISETP.GT.U32.AND P1, PT, R7, R0, PT ;  /* 0x000000000700720c */ /* 0x000fda0003f24070 */
[----:B------:R-:W-:Y:S02]  /*0460*/  @!P1 IMAD.IADD R0, R0, 0x1, -R7 ;  /* 0x0000000100009824 */ /* 0x000fe400078e0a07 */
[----:B------:R-:W-:Y:S01]  /*0470*/  @!P1 VIADD R3, R3, 0x1 ;  /* 0x0000000103039836 */ /* 0x000fe20000000000 */
[----:B------:R-:W-:Y:S02]  /*0480*/  ISETP.NE.AND P1, PT, R4, RZ, PT ;  /* 0x000000ff0400720c */ /* 0x000fe40003f25270 */
[----:B------:R-:W-:Y:S02]  /*0490*/  ISETP.GE.U32.AND P0, PT, R0, R7, PT ;  /* 0x000000070000720c */ /* 0x000fe40003f06070 */
[----:B------:R-:W-:-:S04]  /*04a0*/  LOP3.LUT R0, R5, R4, RZ, 0x3c, !PT ;  /* 0x0000000405007212 */ /* 0x000fc800078e3cff */
[----:B------:R-:W-:Y:S01]  /*04b0*/  ISETP.GE.AND P2, PT, R0, RZ, PT ;  /* 0x000000ff0000720c */ /* 0x000fe20003f46270 */
[----:B------:R-:W-:-:S06]  /*04c0*/  VIADD R0, R8, 0xff ;  /* 0x000000ff08007836 */ /* 0x000fcc0000000000 */
[----:B------:R-:W-:-:S04]  /*04d0*/  @P0 VIADD R3, R3, 0x1 ;  /* 0x0000000103030836 */ /* 0x000fc80000000000 */
[----:B------:R-:W-:Y:S01]  /*04e0*/  IMAD.MOV.U32 R2, RZ, RZ, R3 ;  /* 0x000000ffff027224 */ /* 0x000fe200078e0003 */
[----:B------:R-:W-:-:S03]  /*04f0*/  SHF.R.S32.HI R3, RZ, 0x1f, R0 ;  /* 0x0000001fff037819 */ /* 0x000fc60000011400 */
[----:B------:R-:W-:Y:S01]  /*0500*/  @!P2 IMAD.MOV R2, RZ, RZ, -R2 ;  /* 0x000000ffff02a224 */ /* 0x000fe200078e0a02 */
[----:B------:R-:W-:Y:S02]  /*0510*/  @!P1 LOP3.LUT R2, RZ, R4, RZ, 0x33, !PT ;  /* 0x00000004ff029212 */ /* 0x000fe400078e33ff */
[----:B------:R-:W-:-:S03]  /*0520*/  LEA.HI R3, R3, R0, RZ, 0x8 ;  /* 0x0000000003037211 */ /* 0x000fc600078f40ff */
[----:B------:R-:W-:Y:S02]  /*0530*/  IMAD.SHL.U32 R6, R2, 0x8, RZ ;  /* 0x0000000802067824 */ /* 0x000fe400078e00ff */
[----:B------:R-:W-:-:S03]  /*0540*/  IMAD.MOV R2, RZ, RZ, -R2 ;  /* 0x000000ffff027224 */ /* 0x000fc600078e0a02 */
[----:B------:R-:W-:Y:S01]  /*0550*/  LEA.HI.SX32 R3, R3, -R6, 0x18 ;  /* 0x8000000603037211 */ /* 0x000fe200078fc2ff */
[----:B------:R-:W-:-:S03]  /*0560*/  IMAD R13, R4, R2, R5 ;  /* 0x00000002040d7224 */ /* 0x000fc600078e0205 */
[----:B------:R-:W-:-:S04]  /*0570*/  VIMNMX R10, R3, 0x8, PT ;  /* 0x00000008030a7848 */ /* 0x000fc80003fe0100 */
[-C--:B------:R-:W-:Y:S02]  /*0580*/  IABS R7, R10.reuse ;  /* 0x0000000a00077213 */ /* 0x080fe40000000000 */
[----:B------:R-:W-:Y:S02]  /*0590*/  IABS R4, R10 ;  /* 0x0000000a00047213 */ /* 0x000fe40000000000 */
[----:B------:R-:W0:Y:S01]  /*05a0*/  I2F.RP R0, R7 ;  /* 0x0000000700007306 */ /* 0x000e220000209400 */
[C---:B------:R-:W-:Y:S02]  /*05b0*/  R2UR UR5, R10.reuse ;  /* 0x000000000a0572ca */ /* 0x040fe400000e0000 */
[----:B------:R-:W-:-:S11]  /*05c0*/  R2UR UR6, R10 ;  /* 0x000000000a0672ca */ /* 0x000fd600000e0000 */
[----:B------:R-:W-:Y:S01]  /*05d0*/  UISETP.NE.AND UP0, UPT, UR5, URZ, UPT ;  /* 0x0000003f0500728c */ /* 0x000fe2000bf05270 */
[----:B0-----:R-:W0:Y:S02]  /*05e0*/  MUFU.RCP R0, R0 ;  /* 0x0000000000007308 */ /* 0x001e240000001000 */
[----:B0-----:R-:W-:Y:S02]  /*05f0*/  VIADD R3, R0, 0xffffffe ;  /* 0x0ffffffe00037836 */ /* 0x001fe40000000000 */
[----:B------:R-:W-:Y:S02]  /*0600*/  IMAD.MOV R0, RZ, RZ, -R4 ;  /* 0x000000ffff007224 */ /* 0x000fe400078e0a04 */
[----:B------:R-:W0:Y:S02]  /*0610*/  LDC R4, c[0x0][0x230] ;  /* 0x00008c00ff047b82 */ /* 0x000e240000000800 */
[----:B------:R-:W1:Y:S02]  /*0620*/  F2I.FTZ.U32.TRUNC.NTZ R3, R3 ;  /* 0x0000000300037305 */ /* 0x000e64000021f000 */
[----:B-1----:R-:W-:-:S04]  /*0630*/  IMAD.MOV R11, RZ, RZ, -R3 ;  /* 0x000000ffff0b7224 */ /* 0x002fc800078e0a03 */
[----:B------:R-:W-:Y:S01]  /*0640*/  IMAD.MOV.U32 R2, RZ, RZ, R11 ;  /* 0x000000ffff027224 */ /* 0x000fe200078e000b */
[----:B------:R-:W-:Y:S01]  /*0650*/  IABS R11, R13 ;  /* 0x0000000d000b7213 */ /* 0x000fe20000000000 */
[----:B0-----:R-:W-:Y:S02]  /*0660*/  VIADD R4, R4, 0x1f ;  /* 0x0000001f04047836 */ /* 0x001fe40000000000 */
[----:B------:R-:W-:Y:S02]  /*0670*/  IMAD R5, R2, R7, RZ ;  /* 0x0000000702057224 */ /* 0x000fe400078e02ff */
[----:B------:R-:W-:-:S04]  /*0680*/  IMAD.MOV.U32 R2, RZ, RZ, RZ ;  /* 0x000000ffff027224 */ /* 0x000fc800078e00ff */
[----:B------:R-:W-:Y:S01]  /*0690*/  IMAD.HI.U32 R2, R3, R5, R2 ;  /* 0x0000000503027227 */ /* 0x000fe200078e0002 */
[----:B------:R-:W-:-:S05]  /*06a0*/  LOP3.LUT R3, R88, 0xff, RZ, 0xc0, !PT ;  /* 0x000000ff58037812 */ /* 0x000fca00078ec0ff */
[----:B------:R-:W-:-:S04]  /*06b0*/  IMAD.HI.U32 R2, R2, R11, RZ ;  /* 0x0000000b02027227 */ /* 0x000fc800078e00ff */
[----:B------:R-:W-:-:S05]  /*06c0*/  IMAD R0, R2, R0, R11 ;  /* 0x0000000002007224 */ /* 0x000fca00078e020b */
[----:B------:R-:W-:-:S13]  /*06d0*/  ISETP.GT.U32.AND P1, PT, R7, R0, PT ;  /* 0x000000000700720c */ /* 0x000fda0003f24070 */
[----:B------:R-:W-:Y:S02]  /*06e0*/  @!P1 IMAD.IADD R0, R0, 0x1, -R7 ;  /* 0x0000000100009824 */ /* 0x000fe400078e0a07 */
[----:B------:R-:W-:-:S03]  /*06f0*/  @!P1 VIADD R2, R2, 0x1 ;  /* 0x0000000102029836 */ /* 0x000fc60000000000 */
[----:B------:R-:W-:Y:S02]  /*0700*/  ISETP.GE.U32.AND P0, PT, R0, R7, PT ;  /* 0x000000070000720c */ /* 0x000fe40003f06070 */
[----:B------:R-:W-:-:S04]  /*0710*/  LOP3.LUT R0, R13, R10, RZ, 0x3c, !PT ;  /* 0x0000000a0d007212 */ /* 0x000fc800078e3cff */
[----:B------:R-:W-:-:S07]  /*0720*/  ISETP.GE.AND P2, PT, R0, RZ, PT ;  /* 0x000000ff0000720c */ /* 0x000fce0003f46270 */
[----:B------:R-:W-:Y:S01]  /*0730*/  @P0 VIADD R2, R2, 0x1 ;  /* 0x0000000102020836 */ /* 0x000fe20000000000 */
[----:B------:R-:W-:-:S05]  /*0740*/  ISETP.GE.AND P0, PT, R4, 0x20, PT ;  /* 0x000000200400780c */ /* 0x000fca0003f06270 */
[----:B------:R-:W-:-:S05]  /*0750*/  @!P2 IMAD.MOV R2, RZ, RZ, -R2 ;  /* 0x000000ffff02a224 */ /* 0x000fca00078e0a02 */
[----:B------:R-:W-:-:S09]  /*0760*/  R2UR UR4, R2 ;  /* 0x00000000020472ca */ /* 0x000fd200000e0000 */
[----:B------:R-:W-:-:S04]  /*0770*/  @!UP0 ULOP3.LUT UR4, URZ, UR6, URZ, 0x33, !UPT ;  /* 0x000000063f048292 */ /* 0x000fc8000f8e333f */
[----:B------:R-:W-:Y:S02]  /*0780*/  UIADD3 UR5, -UR4, URZ, URZ ;  /* 0x0000003f04057290 */ /* 0x000fe4000fffe13f */
[----:B------:R-:W-:-:S04]  /*0790*/  USHF.L.U32 UR9, UR4, 0x7, URZ ;  /* 0x0000000704097899 */ /* 0x000fc8000800063f */
[----:B------:R-:W-:Y:S01]  /*07a0*/  IMAD R0, R10, UR5, R13 ;  /* 0x000000050a007c24 */ /* 0x000fe2000f8e020d */
[----:B------:R-:W-:Y:S02]  /*07b0*/  UMOV UR5, 0x400 ;  /* 0x0000040000057882 */ /* 0x000fe40000000000 */
[----:B---3--:R-:W-:Y:S01]  /*07c0*/  ULEA UR8, UR8, UR5, 0x18 ;  /* 0x0000000508087291 */ /* 0x008fe2000f8ec03f */
[----:B------:R-:W-:-:S04]  /*07d0*/  IMAD.IADD R0, R6, 0x1, R0 ;  /* 0x0000000106007824 */ /* 0x000fc800078e0200 */
[----:B------:R-:W-:-:S05]  /*07e0*/  IMAD R18, R0, 0x100, R3 ;  /* 0x0000010000127824 */ /* 0x000fca00078e0203 */
[----:B------:R0:W-:Y:S01]  /*07f0*/  STL [R1], R18 ;  /* 0x0000001201007387 */ /* 0x0001e20000100800 */
[----:B------:R-:W-:Y:S05]  /*0800*/  @!P0 BRA `(.L_x_0) ;  /* 0x0000001c00dc8947 */ /* 0x000fea0003800000 */
[----:B------:R-:W-:Y:S01]  /*0810*/  IABS R19, R8 ;  /* 0x0000000800137213 */ /* 0x000fe20000000000 */
[----:B------:R-:W1:Y:S01]  /*0820*/  LDC R23, c[0x0][0x238] ;  /* 0x00008e00ff177b82 */ /* 0x000e620000000800 */
[----:B------:R-:W-:Y:S02]  /*0830*/  IABS R16, R9 ;  /* 0x0000000900107213 */ /* 0x000fe40000000000 */
[----:B------:R-:W-:Y:S01]  /*0840*/  CS2R R24, SRZ ;  /* 0x0000000000187805 */ /* 0x000fe2000001ff00 */
[----:B------:R-:W2:Y:S01]  /*0850*/  I2F.RP R5, R19 ;  /* 0x0000001300057306 */ /* 0x000ea20000209400 */
[----:B------:R-:W-:Y:S02]  /*0860*/  SHF.R.U32.HI R3, RZ, 0x5, R88 ;  /* 0x00000005ff037819 */ /* 0x000fe40000011658 */
[----:B------:R-:W-:Y:S02]  /*0870*/  CS2R R26, SRZ ;  /* 0x00000000001a7805 */ /* 0x000fe4000001ff00 */
[----:B------:R-:W-:-:S02]  /*0880*/  IABS R14, R18 ;  /* 0x00000012000e7213 */ /* 0x000fc40000000000 */
[----:B------:R-:W-:Y:S02]  /*0890*/  CS2R R28, SRZ ;  /* 0x00000000001c7805 */ /* 0x000fe4000001ff00 */
[----:B------:R-:W-:Y:S02]  /*08a0*/  R2UR UR13, R3 ;  /* 0x00000000030d72ca */ /* 0x000fe400000e0000 */
[----:B------:R-:W-:Y:S02]  /*08b0*/  CS2R R30, SRZ ;  /* 0x00000000001e7805 */ /* 0x000fe4000001ff00 */
[----:B------:R-:W-:Y:S01]  /*08c0*/  LOP3.LUT R104, R88, 0x1f, RZ, 0xc0, !PT ;  /* 0x0000001f58687812 */ /* 0x000fe200078ec0ff */
[----:B------:R-:W3:Y:S01]  /*08d0*/  I2F.RP R0, R16 ;  /* 0x0000001000007306 */ /* 0x000ee20000209400 */
[----:B------:R-:W-:Y:S02]  /*08e0*/  LOP3.LUT R106, R103, 0x1c, RZ, 0xfc, !PT ;  /* 0x0000001c676a7812 */ /* 0x000fe400078efcff */
[----:B------:R-:W-:-:S02]  /*08f0*/  CS2R R32, SRZ ;  /* 0x0000000000207805 */ /* 0x000fc4000001ff00 */
[C---:B------:R-:W-:Y:S02]  /*0900*/  LOP3.LUT R110, R103.reuse, 0x10, RZ, 0xfc, !PT ;  /* 0x00000010676e7812 */ /* 0x040fe400078efcff */
[----:B------:R-:W-:Y:S02]  /*0910*/  CS2R R34, SRZ ;  /* 0x0000000000227805 */ /* 0x000fe4000001ff00 */
[C---:B------:R-:W-:Y:S02]  /*0920*/  LOP3.LUT R109, R103.reuse, 0x14, RZ, 0xfc, !PT ;  /* 0x00000014676d7812 */ /* 0x040fe400078efcff */
[----:B------:R-:W-:Y:S02]  /*0930*/  CS2R R36, SRZ ;  /* 0x0000000000247805 */ /* 0x000fe4000001ff00 */
[C---:B------:R-:W-:Y:S01]  /*0940*/  LOP3.LUT R108, R103.reuse, 0x18, RZ, 0xfc, !PT ;  /* 0x00000018676c7812 */ /* 0x040fe200078efcff */
[----:B--2---:R-:W2:Y:S01]  /*0950*/  MUFU.RCP R5, R5 ;  /* 0x0000000500057308 */ /* 0x004ea20000001000 */
[C---:B------:R-:W-:Y:S01]  /*0960*/  LOP3.LUT R116, R103.reuse, 0x4, RZ, 0xfc, !PT ;  /* 0x0000000467747812 */ /* 0x040fe200078efcff */
[----:B------:R-:W-:Y:S01]  /*0970*/  UIADD3 UR4, UR9, UR13, URZ ;  /* 0x0000000d09047290 */ /* 0x000fe2000fffe03f */
[C---:B------:R-:W-:Y:S01]  /*0980*/  LOP3.LUT R114, R103.reuse, 0x8, RZ, 0xfc, !PT ;  /* 0x0000000867727812 */ /* 0x040fe200078efcff */
[----:B------:R-:W-:Y:S01]  /*0990*/  ULOP3.LUT UR16, UR9, 0xf, UR13, 0xf8, !UPT ;  /* 0x0000000f09107892 */ /* 0x000fe2000f8ef80d */
[----:B------:R-:W-:Y:S01]  /*09a0*/  LOP3.LUT R112, R103, 0xc, RZ, 0xfc, !PT ;  /* 0x0000000c67707812 */ /* 0x000fe200078efcff */
[----:B------:R-:W-:Y:S01]  /*09b0*/  UIADD3 UR5, UR4, 0x70, URZ ;  /* 0x0000007004057890 */ /* 0x000fe2000fffe03f */
[----:B-1----:R-:W-:Y:S01]  /*09c0*/  IMAD R92, R120, R23, RZ ;  /* 0x00000017785c7224 */ /* 0x002fe200078e02ff */
[----:B---3--:R-:W1:Y:S01]  /*09d0*/  MUFU.RCP R0, R0 ;  /* 0x0000000000007308 */ /* 0x008e620000001000 */
[----:B------:R-:W-:-:S02]  /*09e0*/  ULOP3.LUT UR6, UR16, 0x60, URZ, 0xfc, !UPT ;  /* 0x0000006010067892 */ /* 0x000fc4000f8efc3f */
[----:B------:R-:W-:Y:S01]  /*09f0*/  IMAD.U32 R15, RZ, RZ, UR16 ;  /* 0x00000010ff0f7e24 */ /* 0x000fe2000f8e00ff */
[----:B------:R-:W-:Y:S01]  /*0a00*/  UIADD3 UR7, UR4, 0x50, URZ ;  /* 0x0000005004077890 */ /* 0x000fe2000fffe03f */
[-C--:B------:R-:W-:Y:S01]  /*0a10*/  IMAD R93, R122, R23.reuse, RZ ;  /* 0x000000177a5d7224 */ /* 0x080fe200078e02ff */
[----:B------:R-:W-:Y:S01]  /*0a20*/  ULOP3.LUT UR12, UR16, 0x40, URZ, 0xfc, !UPT ;  /* 0x00000040100c7892 */ /* 0x000fe2000f8efc3f */
[----:B------:R-:W-:Y:S01]  /*0a30*/  IMAD R92, R125, R23, RZ ;  /* 0x000000177d5c7224 */ /* 0x000fe200078e02ff */
[----:B------:R-:W-:Y:S01]  /*0a40*/  UIADD3 UR14, UR4, 0x30, URZ ;  /* 0x00000030040e7890 */ /* 0x000fe2000fffe03f */
[----:B------:R-:W-:Y:S01]  /*0a50*/  IABS R17, R15 ;  /* 0x0000000f00117213 */ /* 0x000fe20000000000 */
[----:B--2---:R-:W-:Y:S01]  /*0a60*/  VIADD R6, R5, 0xffffffe ;  /* 0x0ffffffe05067836 */ /* 0x004fe20000000000 */
[----:B------:R-:W-:Y:S01]  /*0a70*/  ULOP3.LUT UR15, UR16, 0x20, URZ, 0xfc, !UPT ;  /* 0x00000020100f7892 */ /* 0x000fe2000f8efc3f */
[----:B------:R-:W-:Y:S01]  /*0a80*/  IMAD R91, R91, R23, RZ ;  /* 0x000000175b5b7224 */ /* 0x000fe200078e02ff */
[----:B------:R-:W-:Y:S01]  /*0a90*/  UIADD3 UR4, UR4, 0x10, URZ ;  /* 0x0000001004047890 */ /* 0x000fe2000fffe03f */
[----:B------:R2:W3:Y:S01]  /*0aa0*/  F2I.FTZ.U32.TRUNC.NTZ R7, R6 ;  /* 0x0000000600077305 */ /* 0x0004e2000021f000 */
[----:B------:R-:W-:-:S02]  /*0ab0*/  CS2R R38, SRZ ;  /* 0x0000000000267805 */ /* 0x000fc4000001ff00 */
[----:B------:R-:W-:Y:S02]  /*0ac0*/  CS2R R40, SRZ ;  /* 0x0000000000287805 */ /* 0x000fe4000001ff00 */
[----:B------:R-:W-:Y:S01]  /*0ad0*/  CS2R R42, SRZ ;  /* 0x00000000002a7805 */ /* 0x000fe2000001ff00 */
[----:B-1----:R-:W-:Y:S01]  /*0ae0*/  VIADD R2, R0, 0xffffffe ;  /* 0x0ffffffe00027836 */ /* 0x002fe20000000000 */
[----:B------:R-:W-:Y:S01]  /*0af0*/  CS2R R44, SRZ ;  /* 0x00000000002c7805 */ /* 0x000fe2000001ff00 */
[----:B------:R-:W-:Y:S01]  /*0b00*/  IMAD.U32 R0, RZ, RZ, UR5 ;  /* 0x00000005ff007e24 */ /* 0x000fe2000f8e00ff */
[----:B------:R-:W-:Y:S01]  /*0b10*/  CS2R R46, SRZ ;  /* 0x00000000002e7805 */ /* 0x000fe2000001ff00 */
[----:B------:R1:W4:Y:S01]  /*0b20*/  F2I.FTZ.U32.TRUNC.NTZ R3, R2 ;  /* 0x0000000200037305 */ /* 0x000322000021f000 */
[----:B--2---:R-:W-:Y:S01]  /*0b30*/  IMAD.MOV.U32 R6, RZ, RZ, RZ ;  /* 0x000000ffff067224 */ /* 0x004fe200078e00ff */
[----:B------:R-:W-:Y:S02]  /*0b40*/  CS2R R48, SRZ ;  /* 0x0000000000307805 */ /* 0x000fe4000001ff00 */
[----:B------:R-:W-:-:S02]  /*0b50*/  CS2R R50, SRZ ;  /* 0x0000000000327805 */ /* 0x000fc4000001ff00 */
[----:B------:R-:W-:Y:S02]  /*0b60*/  CS2R R52, SRZ ;  /* 0x0000000000347805 */ /* 0x000fe4000001ff00 */
[----:B------:R-:W-:Y:S02]  /*0b70*/  CS2R R54, SRZ ;  /* 0x0000000000367805 */ /* 0x000fe4000001ff00 */
[----:B------:R-:W-:Y:S01]  /*0b80*/  CS2R R56, SRZ ;  /* 0x0000000000387805 */ /* 0x000fe2000001ff00 */
[----:B---3--:R-:W-:Y:S01]  /*0b90*/  IMAD.MOV R10, RZ, RZ, -R7 ;  /* 0x000000ffff0a7224 */ /* 0x008fe200078e0a07 */
[----:B------:R-:W-:Y:S01]  /*0ba0*/  CS2R R58, SRZ ;  /* 0x00000000003a7805 */ /* 0x000fe2000001ff00 */
[----:B-1----:R-:W-:Y:S01]  /*0bb0*/  IMAD.MOV.U32 R2, RZ, RZ, RZ ;  /* 0x000000ffff027224 */ /* 0x002fe200078e00ff */
[----:B------:R-:W-:Y:S01]  /*0bc0*/  CS2R R60, SRZ ;  /* 0x00000000003c7805 */ /* 0x000fe2000001ff00 */
[----:B------:R-:W-:Y:S01]  /*0bd0*/  IMAD R5, R10, R19, RZ ;  /* 0x000000130a057224 */ /* 0x000fe200078e02ff */
[----:B------:R-:W-:Y:S01]  /*0be0*/  CS2R R62, SRZ ;  /* 0x00000000003e7805 */ /* 0x000fe2000001ff00 */
[----:B------:R-:W-:Y:S01]  /*0bf0*/  IMAD.U32 R10, RZ, RZ, UR14 ;  /* 0x0000000eff0a7e24 */ /* 0x000fe2000f8e00ff */
[----:B------:R-:W-:Y:S01]  /*0c00*/  CS2R R64, SRZ ;  /* 0x0000000000407805 */ /* 0x000fe2000001ff00 */
[----:B----4-:R-:W-:Y:S01]  /*0c10*/  IMAD.MOV R11, RZ, RZ, -R3 ;  /* 0x000000ffff0b7224 */ /* 0x010fe200078e0a03 */
[----:B------:R-:W-:Y:S01]  /*0c20*/  CS2R R66, SRZ ;  /* 0x0000000000427805 */ /* 0x000fe2000001ff00 */
[----:B------:R-:W-:Y:S01]  /*0c30*/  IMAD.HI.U32 R6, R7, R5, R6 ;  /* 0x0000000507067227 */ /* 0x000fe200078e0006 */
[----:B------:R-:W-:-:S02]  /*0c40*/  IABS R7, R0 ;  /* 0x0000000000077213 */ /* 0x000fc40000000000 */
[----:B------:R-:W-:Y:S02]  /*0c50*/  CS2R R68, SRZ ;  /* 0x0000000000447805 */ /* 0x000fe4000001ff00 */
[----:B------:R-:W-:Y:S01]  /*0c60*/  CS2R R70, SRZ ;  /* 0x0000000000467805 */ /* 0x000fe2000001ff00 */
[----:B------:R-:W-:Y:S01]  /*0c70*/  IMAD R5, R11, R16, RZ ;  /* 0x000000100b057224 */ /* 0x000fe200078e02ff */
[----:B------:R-:W-:Y:S01]  /*0c80*/  CS2R R72, SRZ ;  /* 0x0000000000487805 */ /* 0x000fe2000001ff00 */
[----:B------:R-:W-:Y:S01]  /*0c90*/  IMAD.U32 R0, RZ, RZ, UR6 ;  /* 0x00000006ff007e24 */ /* 0x000fe2000f8e00ff */
[----:B------:R-:W-:Y:S01]  /*0ca0*/  CS2R R74, SRZ ;  /* 0x00000000004a7805 */ /* 0x000fe2000001ff00 */
[----:B------:R-:W-:Y:S01]  /*0cb0*/  IMAD.HI.U32 R2, R3, R5, R2 ;  /* 0x0000000503027227 */ /* 0x000fe200078e0002 */
[----:B------:R-:W-:Y:S02]  /*0cc0*/  CS2R R76, SRZ ;  /* 0x00000000004c7805 */ /* 0x000fe4000001ff00 */
[----:B------:R-:W-:-:S02]  /*0cd0*/  CS2R R78, SRZ ;  /* 0x00000000004e7805 */ /* 0x000fc4000001ff00 */
[----:B------:R-:W-:Y:S01]  /*0ce0*/  CS2R R80, SRZ ;  /* 0x0000000000507805 */ /* 0x000fe2000001ff00 */
[----:B------:R-:W-:Y:S01]  /*0cf0*/  IMAD.MOV.U32 R5, RZ, RZ, R7 ;  /* 0x000000ffff057224 */ /* 0x000fe200078e0007 */
[----:B------:R-:W-:Y:S01]  /*0d00*/  IABS R7, R0 ;  /* 0x0000000000077213 */ /* 0x000fe20000000000 */
[----:B------:R-:W-:Y:S01]  /*0d10*/  IMAD.HI.U32 R6, R6, R14, RZ ;  /* 0x0000000e06067227 */ /* 0x000fe200078e00ff */
[----:B------:R-:W-:Y:S02]  /*0d20*/  CS2R R82, SRZ ;  /* 0x0000000000527805 */ /* 0x000fe4000001ff00 */
[----:B------:R-:W-:Y:S02]  /*0d30*/  CS2R R84, SRZ ;  /* 0x0000000000547805 */ /* 0x000fe4000001ff00 */
[----:B------:R-:W-:Y:S01]  /*0d40*/  CS2R R86, SRZ ;  /* 0x0000000000567805 */ /* 0x000fe2000001ff00 */
[----:B------:R-:W-:Y:S02]  /*0d50*/  IMAD.U32 R3, RZ, RZ, UR7 ;  /* 0x00000007ff037e24 */ /* 0x000fe4000f8e00ff */
[----:B------:R-:W-:-:S03]  /*0d60*/  IMAD.HI.U32 R0, R2, R5, RZ ;  /* 0x0000000502007227 */ /* 0x000fc600078e00ff */
[----:B------:R-:W-:Y:S01]  /*0d70*/  IABS R11, R3 ;  /* 0x00000003000b7213 */ /* 0x000fe20000000000 */
[----:B------:R-:W-:Y:S02]  /*0d80*/  IMAD.MOV R6, RZ, RZ, -R6 ;  /* 0x000000ffff067224 */ /* 0x000fe400078e0a06 */
[----:B------:R-:W-:Y:S02]  /*0d90*/  IMAD.MOV R0, RZ, RZ, -R0 ;  /* 0x000000ffff007224 */ /* 0x000fe400078e0a00 */
[C---:B------:R-:W-:Y:S02]  /*0da0*/  IMAD R14, R19.reuse, R6, R14 ;  /* 0x00000006130e7224 */ /* 0x040fe400078e020e */
[----:B------:R-:W-:Y:S02]  /*0db0*/  IMAD.U32 R6, RZ, RZ, UR12 ;  /* 0x0000000cff067e24 */ /* 0x000fe4000f8e00ff */
[----:B------:R-:W-:Y:S01]  /*0dc0*/  IMAD.HI.U32 R3, R2, R7, RZ ;  /* 0x0000000702037227 */ /* 0x000fe200078e00ff */
[----:B------:R-:W-:-:S02]  /*0dd0*/  ISETP.GT.U32.AND P0, PT, R19, R14, PT ;  /* 0x0000000e1300720c */ /* 0x000fc40003f04070 */
[----:B------:R-:W-:Y:S01]  /*0de0*/  IABS R12, R6 ;  /* 0x00000006000c7213 */ /* 0x000fe20000000000 */
[----:B------:R-:W-:Y:S02]  /*0df0*/  IMAD R0, R16, R0, R5 ;  /* 0x0000000010007224 */ /* 0x000fe400078e0205 */
[----:B------:R-:W-:-:S03]  /*0e00*/  IMAD.HI.U32 R5, R2, R11, RZ ;  /* 0x0000000b02057227 */ /* 0x000fc600078e00ff */
[C---:B------:R-:W-:Y:S01]  /*0e10*/  ISETP.GT.U32.AND P3, PT, R16.reuse, R0, PT ;  /* 0x000000001000720c */ /* 0x040fe20003f64070 */
[----:B------:R-:W-:Y:S02]  /*0e20*/  IMAD.MOV R3, RZ, RZ, -R3 ;  /* 0x000000ffff037224 */ /* 0x000fe400078e0a03 */
[----:B------:R-:W-:Y:S02]  /*0e30*/  IMAD.MOV R6, RZ, RZ, -R5 ;  /* 0x000000ffff067224 */ /* 0x000fe400078e0a05 */
[C---:B------:R-:W-:Y:S02]  /*0e40*/  IMAD R5, R16.reuse, R3, R7 ;  /* 0x0000000310057224 */ /* 0x040fe400078e0207 */
[----:B------:R-:W-:Y:S01]  /*0e50*/  IMAD.MOV.U32 R7, RZ, RZ, R12 ;  /* 0x000000ffff077224 */ /* 0x000fe200078e000c */
[----:B------:R-:W-:Y:S01]  /*0e60*/  IABS R12, R10 ;  /* 0x0000000a000c7213 */ /* 0x000fe20000000000 */
[C---:B------:R-:W-:Y:S01]  /*0e70*/  IMAD R6, R16.reuse, R6, R11 ;  /* 0x0000000610067224 */ /* 0x040fe200078e020b */
[----:B------:R-:W-:Y:S01]  /*0e80*/  ISETP.GT.U32.AND P6, PT, R16, R5, PT ;  /* 0x000000051000720c */ /* 0x000fe20003fc4070 */
[----:B------:R-:W-:-:S02]  /*0e90*/  IMAD.U32 R10, RZ, RZ, UR15 ;  /* 0x0000000fff0a7e24 */ /* 0x000fc4000f8e00ff */
[----:B------:R-:W-:Y:S01]  /*0ea0*/  IMAD.MOV.U32 R11, RZ, RZ, R12 ;  /* 0x000000ffff0b7224 */ /* 0x000fe200078e000c */
[----:B------:R-:W-:Y:S01]  /*0eb0*/  ISETP.GT.U32.AND P4, PT, R16, R6, PT ;  /* 0x000000061000720c */ /* 0x000fe20003f84070 */
[----:B------:R-:W-:Y:S01]  /*0ec0*/  IMAD.HI.U32 R3, R2, R7, RZ ;  /* 0x0000000702037227 */ /* 0x000fe200078e00ff */
[----:B------:R-:W-:-:S03]  /*0ed0*/  IABS R13, R10 ;  /* 0x0000000a000d7213 */ /* 0x000fc60000000000 */
[----:B------:R-:W-:Y:S02]  /*0ee0*/  IMAD.U32 R12, RZ, RZ, UR4 ;  /* 0x00000004ff0c7e24 */ /* 0x000fe4000f8e00ff */
[----:B------:R-:W-:Y:S02]  /*0ef0*/  IMAD.MOV R10, RZ, RZ, -R3 ;  /* 0x000000ffff0a7224 */ /* 0x000fe400078e0a03 */
[----:B------:R-:W-:Y:S01]  /*0f00*/  IMAD.HI.U32 R3, R2, R11, RZ ;  /* 0x0000000b02037227 */ /* 0x000fe200078e00ff */
[----:B------:R-:W-:-:S03]  /*0f10*/  IABS R12, R12 ;  /* 0x0000000c000c7213 */ /* 0x000fc60000000000 */
[C---:B------:R-:W-:Y:S02]  /*0f20*/  IMAD R7, R16.reuse, R10, R7 ;  /* 0x0000000a10077224 */ /* 0x040fe400078e0207 */
[----:B------:R-:W-:Y:S02]  /*0f30*/  IMAD.MOV R10, RZ, RZ, -R3 ;  /* 0x000000ffff0a7224 */ /* 0x000fe400078e0a03 */
[----:B------:R-:W-:Y:S01]  /*0f40*/  IMAD.MOV.U32 R15, RZ, RZ, R12 ;  /* 0x000000ffff0f7224 */ /* 0x000fe200078e000c */
[C---:B------:R-:W-:Y:S01]  /*0f50*/  ISETP.GT.U32.AND P1, PT, R16.reuse, R7, PT ;  /* 0x000000071000720c */ /* 0x040fe20003f24070 */
[----:B------:R-:W-:Y:S02]  /*0f60*/  IMAD R10, R16, R10, R11 ;  /* 0x0000000a100a7224 */ /* 0x000fe400078e020b */
[----:B------:R-:W-:-:S03]  /*0f70*/  IMAD.HI.U32 R11, R2, R15, RZ ;  /* 0x0000000f020b7227 */ /* 0x000fc600078e00ff */
[----:B------:R-:W-:Y:S01]  /*0f80*/  ISETP.GT.U32.AND P5, PT, R16, R10, PT ;  /* 0x0000000a1000720c */ /* 0x000fe20003fa4070 */
[----:B------:R-:W-:-:S04]  /*0f90*/  IMAD.HI.U32 R3, R2, R13, RZ ;  /* 0x0000000d02037227 */ /* 0x000fc800078e00ff */
[----:B------:R-:W-:Y:S02]  /*0fa0*/  IMAD.MOV R12, RZ, RZ, -R11 ;  /* 0x000000ffff0c7224 */ /* 0x000fe400078e0a0b */
[----:B------:R-:W-:Y:S02]  /*0fb0*/  IMAD.MOV R3, RZ, RZ, -R3 ;  /* 0x000000ffff037224 */ /* 0x000fe400078e0a03 */
[C---:B------:R-:W-:Y:S01]  /*0fc0*/  IMAD R12, R16.reuse, R12, R15 ;  /* 0x0000000c100c7224 */ /* 0x040fe200078e020f */
[----:B------:R-:W-:Y:S01]  /*0fd0*/  SHF.R.S32.HI R15, RZ, 0x2, R88 ;  /* 0x00000002ff0f7819 */ /* 0x000fe20000011458 */
[----:B------:R-:W-:Y:S01]  /*0fe0*/  IMAD R11, R16, R3, R13 ;  /* 0x00000003100b7224 */ /* 0x000fe200078e020d */
[----:B------:R-:W-:Y:S01]  /*0ff0*/  SHF.R.S32.HI R3, RZ, 0x1f, R4 ;  /* 0x0000001fff037819 */ /* 0x000fe20000011404 */
[----:B------:R-:W-:Y:S01]  /*1000*/  @!P3 IMAD.IADD R0, R0, 0x1, -R16 ;  /* 0x000000010000b824 */ /* 0x000fe200078e0a10 */
[----:B------:R-:W-:Y:S01]  /*1010*/  ISETP.GT.U32.AND P3, PT, R16, R12, PT ;  /* 0x0000000c1000720c */ /* 0x000fe20003f64070 */
[----:B------:R-:W-:Y:S01]  /*1020*/  IMAD.HI.U32 R2, R2, R17, RZ ;  /* 0x0000001102027227 */ /* 0x000fe200078e00ff */
[----:B------:R-:W-:-:S02]  /*1030*/  ISETP.GT.U32.AND P2, PT, R16, R11, PT ;  /* 0x0000000b1000720c */ /* 0x000fc40003f44070 */
[----:B------:R-:W-:Y:S01]  /*1040*/  SGXT R15, R15, 0x1 ;  /* 0x000000010f0f781a */ /* 0x000fe20000000200 */
[----:B------:R-:W-:Y:S01]  /*1050*/  @!P0 IMAD.IADD R14, R14, 0x1, -R19 ;  /* 0x000000010e0e8824 */ /* 0x000fe200078e0a13 */
[----:B------:R-:W-:Y:S01]  /*1060*/  LEA.HI R4, R3, R4, RZ, 0x5 ;  /* 0x0000000403047211 */ /* 0x000fe200078f28ff */
[----:B------:R-:W-:Y:S02]  /*1070*/  IMAD.MOV R2, RZ, RZ, -R2 ;  /* 0x000000ffff027224 */ /* 0x000fe400078e0a02 */
[--C-:B------:R-:W-:Y:S01]  /*1080*/  @!P1 IMAD.IADD R7, R7, 0x1, -R16.reuse ;  /* 0x0000000107079824 */ /* 0x100fe200078e0a10 */
[----:B------:R-:W-:Y:S01]  /*1090*/  ISETP.GT.U32.AND P0, PT, R19, R14, PT ;  /* 0x0000000e1300720c */ /* 0x000fe20003f04070 */
[----:B------:R-:W-:Y:S01]  /*10a0*/  IMAD R13, R16, R2, R17 ;  /* 0x00000002100d7224 */ /* 0x000fe200078e0211 */
[----:B------:R-:W-:Y:S01]  /*10b0*/  ISETP.NE.AND P1, PT, R8, RZ, PT ;  /* 0x000000ff0800720c */ /* 0x000fe20003f25270 */
[----:B------:R-:W-:Y:S01]  /*10c0*/  @!P6 IMAD.IADD R5, R5, 0x1, -R16 ;  /* 0x000000010505e824 */ /* 0x000fe200078e0a10 */
[----:B------:R-:W-:Y:S01]  /*10d0*/  SHF.R.S32.HI R4, RZ, 0x5, R4 ;  /* 0x00000005ff047819 */ /* 0x000fe20000011404 */
[--C-:B------:R-:W-:Y:S01]  /*10e0*/  @!P4 IMAD.IADD R6, R6, 0x1, -R16.reuse ;  /* 0x000000010606c824 */ /* 0x100fe200078e0a10 */
[----:B------:R-:W-:Y:S01]  /*10f0*/  ISETP.GT.U32.AND P6, PT, R16, R13, PT ;  /* 0x0000000d1000720c */ /* 0x000fe20003fc4070 */
[--C-:B------:R-:W-:Y:S01]  /*1100*/  @!P3 IMAD.IADD R12, R12, 0x1, -R16.reuse ;  /* 0x000000010c0cb824 */ /* 0x100fe200078e0a10 */
[----:B------:R-:W-:Y:S01]  /*1110*/  ISETP.GT.U32.AND P3, PT, R16, R7, PT ;  /* 0x000000071000720c */ /* 0x000fe20003f64070 */
[--C-:B------:R-:W-:Y:S01]  /*1120*/  @!P5 IMAD.IADD R10, R10, 0x1, -R16.reuse ;  /* 0x000000010a0ad824 */ /* 0x100fe200078e0a10 */
[C---:B------:R-:W-:Y:S01]  /*1130*/  ISETP.GT.U32.AND P5, PT, R16.reuse, R5, PT ;  /* 0x000000051000720c */ /* 0x040fe20003fa4070 */
[----:B------:R-:W-:Y:S01]  /*1140*/  @!P2 IMAD.IADD R11, R11, 0x1, -R16 ;  /* 0x000000010b0ba824 */ /* 0x000fe200078e0a10 */
[----:B------:R-:W-:Y:S01]  /*1150*/  ISETP.GT.U32.AND P2, PT, R16, R6, PT ;  /* 0x000000061000720c */ /* 0x000fe20003f44070 */
[----:B------:R-:W-:Y:S01]  /*1160*/  @!P0 IMAD.IADD R14, R14, 0x1, -R19 ;  /* 0x000000010e0e8824 */ /* 0x000fe200078e0a13 */
[----:B------:R-:W-:Y:S01]  /*1170*/  ISETP.GT.U32.AND P4, PT, R16, R0, PT ;  /* 0x000000001000720c */ /* 0x000fe20003f84070 */
[----:B------:R-:W-:Y:S01]  /*1180*/  IMAD.SHL.U32 R2, R88, 0x20, RZ ;  /* 0x0000002058027824 */ /* 0x000fe200078e00ff */
[----:B------:R-:W-:-:S03]  /*1190*/  ISETP.GE.AND P0, PT, R18, RZ, PT ;  /* 0x000000ff1200720c */ /* 0x000fc60003f06270 */
[--C-:B------:R-:W-:Y:S01]  /*11a0*/  @!P6 IMAD.IADD R13, R13, 0x1, -R16.reuse ;  /* 0x000000010d0de824 */ /* 0x100fe200078e0a10 */
[C---:B------:R-:W-:Y:S01]  /*11b0*/  ISETP.GT.U32.AND P6, PT, R16.reuse, R12, PT ;  /* 0x0000000c1000720c */ /* 0x040fe20003fc4070 */
[--C-:B------:R-:W-:Y:S01]  /*11c0*/  @!P3 IMAD.IADD R7, R7, 0x1, -R16.reuse ;  /* 0x000000010707b824 */ /* 0x100fe200078e0a10 */
[----:B------:R-:W-:Y:S01]  /*11d0*/  ISETP.LE.AND P3, PT, RZ, UR6, PT ;  /* 0x00000006ff007c0c */ /* 0x000fe2000bf63270 */
[--C-:B------:R-:W-:Y:S01]  /*11e0*/  @!P5 IMAD.IADD R5, R5, 0x1, -R16.reuse ;  /* 0x000000010505d824 */ /* 0x100fe200078e0a10 */
[----:B------:R-:W-:Y:S01]  /*11f0*/  ISETP.GT.U32.AND P5, PT, R16, R11, PT ;  /* 0x0000000b1000720c */ /* 0x000fe20003fa4070 */
[--C-:B------:R-:W-:Y:S01]  /*1200*/  @!P2 IMAD.IADD R6, R6, 0x1, -R16.reuse ;  /* 0x000000010606a824 */ /* 0x100fe200078e0a10 */
[----:B------:R-:W-:Y:S01]  /*1210*/  ISETP.LE.AND P2, PT, RZ, UR5, PT ;  /* 0x00000005ff007c0c */ /* 0x000fe2000bf43270 */
[----:B------:R-:W-:Y:S01]  /*1220*/  @!P4 IMAD.IADD R0, R0, 0x1, -R16 ;  /* 0x000000010000c824 */ /* 0x000fe200078e0a10 */
[C---:B------:R-:W-:Y:S01]  /*1230*/  ISETP.GT.U32.AND P4, PT, R16.reuse, R10, PT ;  /* 0x0000000a1000720c */ /* 0x040fe20003f84070 */
[----:B------:R-:W-:Y:S01]  /*1240*/  @!P0 IMAD.MOV R14, RZ, RZ, -R14 ;  /* 0x000000ffff0e8224 */ /* 0x000fe200078e0a0e */
[----:B------:R-:W-:Y:S01]  /*1250*/  ISETP.GT.U32.AND P0, PT, R16, R13, PT ;  /* 0x0000000d1000720c */ /* 0x000fe20003f04070 */
[----:B------:R-:W-:Y:S01]  /*1260*/  ULDC UR5, c[0x0][0x234] ;  /* 0x00008d0000057ab9 */ /* 0x000fe20000000800 */
[----:B------:R-:W-:Y:S01]  /*1270*/  @!P1 LOP3.LUT R14, RZ, R8, RZ, 0x33, !PT ;  /* 0x00000008ff0e9212 */ /* 0x000fe200078e33ff */
[--C-:B------:R-:W-:Y:S01]  /*1280*/  @!P6 IMAD.IADD R12, R12, 0x1, -R16.reuse ;  /* 0x000000010c0ce824 */ /* 0x100fe200078e0a10 */
[----:B------:R-:W-:Y:S01]  /*1290*/  ISETP.LE.AND P6, PT, RZ, UR12, PT ;  /* 0x0000000cff007c0c */ /* 0x000fe2000bfc3270 */
[----:B------:R-:W-:Y:S01]  /*12a0*/  @!P3 IMAD.MOV R5, RZ, RZ, -R5 ;  /* 0x000000ffff05b224 */ /* 0x000fe200078e0a05 */
[----:B------:R-:W-:Y:S01]  /*12b0*/  ISETP.LE.AND P3, PT, RZ, UR4, PT ;  /* 0x00000004ff007c0c */ /* 0x000fe2000bf63270 */
[----:B------:R-:W-:Y:S01]  /*12c0*/  @!P5 IMAD.IADD R11, R11, 0x1, -R16 ;  /* 0x000000010b0bd824 */ /* 0x000fe200078e0a10 */
[----:B------:R-:W-:Y:S01]  /*12d0*/  ISETP.LE.AND P5, PT, RZ, UR14, PT ;  /* 0x0000000eff007c0c */ /* 0x000fe2000bfa3270 */
[----:B------:R-:W-:Y:S01]  /*12e0*/  @!P2 IMAD.MOV R0, RZ, RZ, -R0 ;  /* 0x000000ffff00a224 */ /* 0x000fe200078e0a00 */
[----:B------:R-:W-:Y:S01]  /*12f0*/  ISETP.LE.AND P1, PT, RZ, UR7, PT ;  /* 0x00000007ff007c0c */ /* 0x000fe2000bf23270 */
[--C-:B------:R-:W-:Y:S01]  /*1300*/  @!P4 IMAD.IADD R10, R10, 0x1, -R16.reuse ;  /* 0x000000010a0ac824 */ /* 0x100fe200078e0a10 */
[----:B------:R-:W-:Y:S01]  /*1310*/  ISETP.LE.AND P2, PT, RZ, UR15, PT ;  /* 0x0000000fff007c0c */ /* 0x000fe2000bf43270 */
[----:B------:R-:W-:Y:S01]  /*1320*/  @!P0 IMAD.IADD R13, R13, 0x1, -R16 ;  /* 0x000000010d0d8824 */ /* 0x000fe200078e0a10 */
[----:B------:R-:W-:Y:S01]  /*1330*/  ISETP.LE.AND P4, PT, RZ, UR16, PT ;  /* 0x00000010ff007c0c */ /* 0x000fe2000bf83270 */
[----:B------:R-:W-:Y:S01]  /*1340*/  ULDC UR4, c[0x0][0x240] ;  /* 0x0000900000047ab9 */ /* 0x000fe20000000800 */
[----:B------:R-:W-:Y:S01]  /*1350*/  ISETP.NE.AND P0, PT, R9, RZ, PT ;  /* 0x000000ff0900720c */ /* 0x000fe20003f05270 */
[----:B------:R-:W-:Y:S01]  /*1360*/  @!P6 IMAD.MOV R7, RZ, RZ, -R7 ;  /* 0x000000ffff07e224 */ /* 0x000fe200078e0a07 */
[----:B------:R-:W-:Y:S01]  /*1370*/  LOP3.LUT R9, RZ, R9, RZ, 0x33, !PT ;  /* 0x00000009ff097212 */ /* 0x000fe200078e33ff */
[----:B------:R-:W-:Y:S01]  /*1380*/  @!P3 IMAD.MOV R12, RZ, RZ, -R12 ;  /* 0x000000ffff0cb224 */ /* 0x000fe200078e0a0c */
[----:B------:R-:W-:Y:S01]  /*1390*/  ULDC.64 UR14, c[0x0][0x218] ;  /* 0x00008600000e7ab9 */ /* 0x000fe20000000a00 */
[----:B------:R-:W-:Y:S01]  /*13a0*/  @!P5 IMAD.MOV R10, RZ, RZ, -R10 ;  /* 0x000000ffff0ad224 */ /* 0x000fe200078e0a0a */
[C---:B------:R-:W-:Y:S01]  /*13b0*/  SEL R5, R9.reuse, R5, !P0 ;  /* 0x0000000509057207 */ /* 0x040fe20004000000 */
[----:B------:R-:W-:Y:S01]  /*13c0*/  @!P1 IMAD.MOV R6, RZ, RZ, -R6 ;  /* 0x000000ffff069224 */ /* 0x000fe200078e0a06 */
[C---:B------:R-:W-:Y:S01]  /*13d0*/  SEL R7, R9.reuse, R7, !P0 ;  /* 0x0000000709077207 */ /* 0x040fe20004000000 */
[----:B------:R-:W-:Y:S01]  /*13e0*/  @!P2 IMAD.MOV R11, RZ, RZ, -R11 ;  /* 0x000000ffff0ba224 */ /* 0x000fe200078e0a0b */
[C---:B------:R-:W-:Y:S01]  /*13f0*/  SEL R0, R9.reuse, R0, !P0 ;  /* 0x0000000009007207 */ /* 0x040fe20004000000 */
[----:B------:R-:W-:Y:S01]  /*1400*/  @!P4 IMAD.MOV R13, RZ, RZ, -R13 ;  /* 0x000000ffff0dc224 */ /* 0x000fe200078e0a0d */
[----:B------:R-:W-:Y:S01]  /*1410*/  SEL R12, R9, R12, !P0 ;  /* 0x0000000c090c7207 */ /* 0x000fe20004000000 */
[----:B------:R-:W-:Y:S01]  /*1420*/  IMAD R5, R5, UR4, RZ ;  /* 0x0000000405057c24 */ /* 0x000fe2000f8e02ff */
[----:B------:R-:W-:Y:S01]  /*1430*/  SEL R10, R9, R10, !P0 ;  /* 0x0000000a090a7207 */ /* 0x000fe20004000000 */
[----:B------:R-:W-:Y:S01]  /*1440*/  IMAD R7, R7, UR4, RZ ;  /* 0x0000000407077c24 */ /* 0x000fe2000f8e02ff */
[C---:B------:R-:W-:Y:S01]  /*1450*/  SEL R6, R9.reuse, R6, !P0 ;  /* 0x0000000609067207 */ /* 0x040fe20004000000 */
[----:B------:R-:W-:Y:S01]  /*1460*/  IMAD R0, R0, UR4, RZ ;  /* 0x0000000400007c24 */ /* 0x000fe2000f8e02ff */
[C---:B------:R-:W-:Y:S01]  /*1470*/  SEL R11, R9.reuse, R11, !P0 ;  /* 0x0000000b090b7207 */ /* 0x040fe20004000000 */
[----:B------:R-:W-:Y:S01]  /*1480*/  IMAD R12, R12, UR4, RZ ;  /* 0x000000040c0c7c24 */ /* 0x000fe2000f8e02ff */
[----:B------:R-:W-:Y:S01]  /*1490*/  LOP3.LUT R2, R2, 0x1f60, RZ, 0xc0, !PT ;  /* 0x00001f6002027812 */ /* 0x000fe200078ec0ff */
[----:B------:R-:W-:Y:S01]  /*14a0*/  IMAD R22, R14, UR5, RZ ;  /* 0x000000050e167c24 */ /* 0x000fe2000f8e02ff */
[----:B------:R-:W-:Y:S01]  /*14b0*/  SEL R9, R9, R13, !P0 ;  /* 0x0000000d09097207 */ /* 0x000fe20004000000 */
[----:B0-----:R-:W-:Y:S01]  /*14c0*/  IMAD R18, R10, UR4, RZ ;  /* 0x000000040a127c24 */ /* 0x001fe2000f8e02ff */
[----:B------:R-:W-:Y:S01]  /*14d0*/  SHF.R.S32.HI R13, RZ, 0x1f, R5 ;  /* 0x0000001fff0d7819 */ /* 0x000fe20000011405 */
[----:B------:R-:W-:Y:S01]  /*14e0*/  ULDC.64 UR6, c[0x0][0x210] ;  /* 0x0000840000067ab9 */ /* 0x000fe20000000a00 */
[----:B------:R-:W-:Y:S01]  /*14f0*/  IADD3 R21, P6, R5, UR14, RZ ;  /* 0x0000000e05157c10 */ /* 0x000fe2000ffde0ff */
[----:B------:R-:W-:Y:S01]  /*1500*/  IMAD R6, R6, UR4, RZ ;  /* 0x0000000406067c24 */ /* 0x000fe2000f8e02ff */
[----:B------:R-:W-:Y:S01]  /*1510*/  LOP3.LUT R2, R2, 0x90, R15, 0xf8, !PT ;  /* 0x0000009002027812 */ /* 0x000fe200078ef80f */
[----:B------:R-:W-:Y:S01]  /*1520*/  IMAD R17, R11, UR4, RZ ;  /* 0x000000040b117c24 */ /* 0x000fe2000f8e02ff */
[----:B------:R-:W-:Y:S01]  /*1530*/  SHF.R.S32.HI R10, RZ, 0x1f, R7 ;  /* 0x0000001fff0a7819 */ /* 0x000fe20000011407 */
[----:B------:R-:W-:Y:S01]  /*1540*/  IMAD R14, R9, UR4, RZ ;  /* 0x00000004090e7c24 */ /* 0x000fe2000f8e02ff */
[----:B------:R-:W-:Y:S01]  /*1550*/  IADD3 R19, P4, R7, UR14, RZ ;  /* 0x0000000e07137c10 */ /* 0x000fe2000ff9e0ff */
[----:B------:R-:W-:Y:S01]  /*1560*/  ULDC UR5, c[0x0][0x23c] ;  /* 0x00008f0000057ab9 */ /* 0x000fe20000000800 */
[----:B------:R-:W-:Y:S01]  /*1570*/  SHF.R.S32.HI R15, RZ, 0x1f, R0 ;  /* 0x0000001fff0f7819 */ /* 0x000fe20000011400 */
[----:B------:R-:W-:Y:S01]  /*1580*/  UIADD3 UR4, UR8, 0x2000, URZ ;  /* 0x0000200008047890 */ /* 0x000fe2000fffe03f */
[----:B------:R-:W-:Y:S01]  /*1590*/  IADD3 R3, P0, R0, UR14, RZ ;  /* 0x0000000e00037c10 */ /* 0x000fe2000ff1e0ff */
[----:B------:R-:W-:Y:S01]  /*15a0*/  IMAD R102, R104, UR5, RZ ;  /* 0x0000000568667c24 */ /* 0x000fe2000f8e02ff */
[----:B------:R-:W-:Y:S01]  /*15b0*/  SHF.R.S32.HI R7, RZ, 0x1f, R12 ;  /* 0x0000001fff077819 */ /* 0x000fe2000001140c */
[----:B------:R-:W-:Y:S01]  /*15c0*/  USHF.R.U32.HI UR4, URZ, 0x4, UR4 ;  /* 0x000000043f047899 */ /* 0x000fe20008011604 */
[----:B------:R-:W-:Y:S01]  /*15d0*/  IADD3 R16, P1, R12, UR14, RZ ;  /* 0x0000000e0c107c10 */ /* 0x000fe2000ff3e0ff */
[----:B------:R-:W-:Y:S01]  /*15e0*/  ULDC UR12, c[0x0][0x230] ;  /* 0x00008c00000c7ab9 */ /* 0x000fe20000000800 */
[----:B------:R-:W-:-:S02]  /*15f0*/  IADD3.X R13, R13, UR15, RZ, P6, !PT ;  /* 0x0000000f0d0d7c10 */ /* 0x000fc4000b7fe4ff */
[C---:B------:R-:W-:Y:S01]  /*1600*/  IADD3 R12, P6, R22.reuse, UR6, RZ ;  /* 0x00000006160c7c10 */ /* 0x040fe2000ffde0ff */
[----:B------:R-:W-:Y:S01]  /*1610*/  USGXT.U32 UR6, UR4, 0xe ;  /* 0x0000000e0406789a */ /* 0x000fe20008000000 */
[----:B------:R-:W-:Y:S02]  /*1620*/  SHF.R.S32.HI R0, RZ, 0x7, R88 ;  /* 0x00000007ff007819 */ /* 0x000fe40000011458 */
[----:B------:R-:W-:Y:S01]  /*1630*/  LEA.HI.X.SX32 R5, R22, UR7, 0x1, P6 ;  /* 0x0000000716057c11 */ /* 0x000fe2000b0f0eff */
[-C--:B------:R-:W-:Y:S01]  /*1640*/  IMAD R22, R118, R23.reuse, RZ ;  /* 0x0000001776167224 */ /* 0x080fe200078e02ff */
[----:B------:R-:W-:Y:S01]  /*1650*/  SGXT R0, R0, 0x1 ;  /* 0x000000010000781a */ /* 0x000fe20000000200 */
[-C--:B------:R-:W-:Y:S01]  /*1660*/  IMAD R22, R124, R23.reuse, RZ ;  /* 0x000000177c167224 */ /* 0x080fe200078e02ff */
[----:B------:R-:W-:Y:S01]  /*1670*/  SHF.R.S32.HI R11, RZ, 0x1f, R6 ;  /* 0x0000001fff0b7819 */ /* 0x000fe20000011406 */
[-C--:B------:R-:W-:Y:S01]  /*1680*/  IMAD R22, R90, R23.reuse, RZ ;  /* 0x000000175a167224 */ /* 0x080fe200078e02ff */
[----:B------:R-:W-:Y:S01]  /*1690*/  IADD3 R20, P5, R6, UR14, RZ ;  /* 0x0000000e06147c10 */ /* 0x000fe2000ffbe0ff */
[-C--:B------:R-:W-:Y:S01]  /*16a0*/  IMAD R90, R89, R23.reuse, RZ ;  /* 0x00000017595a7224 */ /* 0x080fe200078e02ff */
[----:B------:R-:W-:Y:S01]  /*16b0*/  LOP3.LUT R0, R0, 0x90, RZ, 0xc0, !PT ;  /* 0x0000009000007812 */ /* 0x000fe200078ec0ff */
[----:B------:R-:W-:Y:S01]  /*16c0*/  IMAD R89, R103, R23, RZ ;  /* 0x0000001767597224 */ /* 0x000fe200078e02ff */
[----:B------:R-:W-:Y:S01]  /*16d0*/  LOP3.LUT R2, R2, R103, RZ, 0xfc, !PT ;  /* 0x0000006702027212 */ /* 0x000fe200078efcff */
[-C--:B------:R-:W-:Y:S01]  /*16e0*/  IMAD R22, R106, R23.reuse, RZ ;  /* 0x000000176a167224 */ /* 0x080fe200078e02ff */
[----:B------:R-:W-:Y:S01]  /*16f0*/  SHF.R.S32.HI R9, RZ, 0x1f, R18 ;  /* 0x0000001fff097819 */ /* 0x000fe20000011412 */
[-C--:B------:R-:W-:Y:S01]  /*1700*/  IMAD R90, R108, R23.reuse, RZ ;  /* 0x000000176c5a7224 */ /* 0x080fe200078e02ff */
[----:B------:R-:W-:Y:S01]  /*1710*/  SHF.R.S32.HI R8, RZ, 0x1f, R17 ;  /* 0x0000001fff087819 */ /* 0x000fe20000011411 */
[-C--:B------:R-:W-:Y:S01]  /*1720*/  IMAD R89, R109, R23.reuse, RZ ;  /* 0x000000176d597224 */ /* 0x080fe200078e02ff */
[----:B------:R-:W-:Y:S01]  /*1730*/  SHF.R.S32.HI R6, RZ, 0x1f, R14 ;  /* 0x0000001fff067819 */ /* 0x000fe2000001140e */
[-C--:B------:R-:W-:Y:S01]  /*1740*/  IMAD R22, R110, R23.reuse, RZ ;  /* 0x000000176e167224 */ /* 0x080fe200078e02ff */
[----:B------:R-:W-:Y:S01]  /*1750*/  IADD3.X R15, R15, UR15, RZ, P0, !PT ;  /* 0x0000000f0f0f7c10 */ /* 0x000fe200087fe4ff */
[-C--:B------:R-:W-:Y:S01]  /*1760*/  IMAD R90, R112, R23.reuse, RZ ;  /* 0x00000017705a7224 */ /* 0x080fe200078e02ff */
[----:B------:R-:W-:Y:S01]  /*1770*/  IADD3 R18, P3, R18, UR14, RZ ;  /* 0x0000000e12127c10 */ /* 0x000fe2000ff7e0ff */
[-C--:B------:R-:W-:Y:S01]  /*1780*/  IMAD R89, R114, R23.reuse, RZ ;  /* 0x0000001772597224 */ /* 0x080fe200078e02ff */
[----:B------:R-:W-:Y:S01]  /*1790*/  IADD3 R17, P2, R17, UR14, RZ ;  /* 0x0000000e11117c10 */ /* 0x000fe2000ff5e0ff */
[----:B------:R-:W-:Y:S01]  /*17a0*/  IMAD R22, R116, R23, RZ ;  /* 0x0000001774167224 */ /* 0x000fe200078e02ff */
[----:B------:R-:W-:Y:S01]  /*17b0*/  IADD3 R14, P0, R14, UR14, RZ ;  /* 0x0000000e0e0e7c10 */ /* 0x000fe2000ff1e0ff */
[----:B------:R-:W-:Y:S01]  /*17c0*/  USHF.L.U32 UR14, UR5, 0x5, URZ ;  /* 0x00000005050e7899 */ /* 0x000fe2000800063f */
[----:B------:R-:W-:-:S02]  /*17d0*/  LOP3.LUT R0, R0, 0x17f, R88, 0x78, !PT ;  /* 0x0000017f00007812 */ /* 0x000fc400078e7858 */
[----:B------:R-:W-:Y:S02]  /*17e0*/  SHF.R.S32.HI R23, RZ, 0x1f, R102 ;  /* 0x0000001fff177819 */ /* 0x000fe40000011466 */
[----:B------:R-:W-:Y:S02]  /*17f0*/  LOP3.LUT R22, R2, 0x10, RZ, 0x3c, !PT ;  /* 0x0000001002167812 */ /* 0x000fe400078e3cff */
[----:B------:R-:W-:Y:S02]  /*1800*/  IADD3.X R11, R11, UR15, RZ, P5, !PT ;  /* 0x0000000f0b0b7c10 */ /* 0x000fe4000affe4ff */
[----:B------:R-:W-:Y:S02]  /*1810*/  IADD3.X R10, R10, UR15, RZ, P4, !PT ;  /* 0x0000000f0a0a7c10 */ /* 0x000fe4000a7fe4ff */
[----:B------:R-:W-:Y:S02]  /*1820*/  IADD3.X R9, R9, UR15, RZ, P3, !PT ;  /* 0x0000000f09097c10 */ /* 0x000fe40009ffe4ff */
[----:B------:R-:W-:-:S02]  /*1830*/  IADD3.X R8, R8, UR15, RZ, P2, !PT ;  /* 0x0000000f08087c10 */ /* 0x000fc400097fe4ff */
[----:B------:R-:W-:Y:S02]  /*1840*/  IADD3.X R7, R7, UR15, RZ, P1, !PT ;  /* 0x0000000f07077c10 */ /* 0x000fe40008ffe4ff */
[----:B------:R-:W-:Y:S01]  /*1850*/  IADD3.X R6, R6, UR15, RZ, P0, !PT ;  /* 0x0000000f06067c10 */ /* 0x000fe200087fe4ff */
[----:B------:R-:W-:-:S12]  /*1860*/  USHF.R.S32.HI UR15, URZ, 0x1f, UR14 ;  /* 0x0000001f3f0f7899 */ /* 0x000fd8000801140e */
.L_x_1:
[----:B------:R-:W0:Y:S01]  /*1870*/  S2R R88, SR_TID.X ;  /* 0x0000000000587919 */ /* 0x000e220000002100 */
[----:B------:R-:W1:Y:S01]  /*1880*/  LDC R91, c[0x0][0x238] ;  /* 0x00008e00ff5b7b82 */ /* 0x000e620000000800 */
[----:B------:R-:W-:Y:S02]  /*1890*/  ISETP.GE.AND P0, PT, R103, UR12, PT ;  /* 0x0000000c67007c0c */ /* 0x000fe4000bf06270 */
[----:B------:R-:W-:-:S05]  /*18a0*/  PRMT R22, RZ, 0x7610, R22 ;  /* 0x00007610ff167816 */ /* 0x000fca0000000016 */
[----:B------:R-:W2:Y:S08]  /*18b0*/  LDC R94, c[0x0][0x238] ;  /* 0x00008e00ff5e7b82 */ /* 0x000eb00000000800 */
[----:B------:R-:W3:Y:S01]  /*18c0*/  LDC R95, c[0x0][0x238] ;  /* 0x00008e00ff5f7b82 */ /* 0x000ee20000000800 */
[----:B-1----:R-:W-:-:S07]  /*18d0*/  IMAD R91, R103, R91, RZ ;  /* 0x0000005b675b7224 */ /* 0x002fce00078e02ff */
[----:B------:R-:W1:Y:S01]  /*18e0*/  LDC R96, c[0x0][0x238] ;  /* 0x00008e00ff607b82 */ /* 0x000e620000000800 */
[----:B0-----:R-:W-:Y:S02]  /*18f0*/  LEA.HI R90, R88, 0x2, RZ, 0x18 ;  /* 0x00000002585a7811 */ /* 0x001fe400078fc0ff */
[----:B------:R-:W-:-:S05]  /*1900*/  IADD3 R88, P1, R91, R12, RZ ;  /* 0x0000000c5b587210 */ /* 0x000fca0007f3e0ff */
[----:B------:R-:W0:Y:S01]  /*1910*/  LDC R97, c[0x0][0x238] ;  /* 0x00008e00ff617b82 */ /* 0x000e220000000800 */
[----:B------:R-:W-:-:S07]  /*1920*/  LEA.HI.X.SX32 R89, R91, R5, 0x1, P1 ;  /* 0x000000055b597211 */ /* 0x000fce00008f0eff */
[----:B------:R-:W4:Y:S01]  /*1930*/  LDC R91, c[0x0][0x238] ;  /* 0x00008e00ff5b7b82 */ /* 0x000f220000000800 */
[----:B------:R-:W-:Y:S01]  /*1940*/  ISETP.GE.AND P3, PT, R90, UR12, PT ;  /* 0x0000000c5a007c0c */ /* 0x000fe2000bf66270 */
[----:B--2---:R-:W-:Y:S01]  /*1950*/  IMAD R94, R116, R94, RZ ;  /* 0x0000005e745e7224 */ /* 0x004fe200078e02ff */
[----:B------:R2:W5:Y:S04]  /*1960*/  @!P0 LDG.E.U8 R22, desc[UR10][R88.64] ;  /* 0x0000000a58168981 */ /* 0x000568000c1e1100 */
[----:B------:R-:W-:-:S04]  /*1970*/  IADD3 R92, P2, R94, R12, RZ ;  /* 0x0000000c5e5c7210 */ /* 0x000fc80007f5e0ff */
[----:B------:R-:W-:Y:S02]  /*1980*/  LEA.HI.X.SX32 R93, R94, R5, 0x1, P2 ;  /* 0x000000055e5d7211 */ /* 0x000fe400010f0eff */
[----:B------:R-:W3:Y:S01]  /*1990*/  S2R R94, SR_TID.X ;  /* 0x00000000005e7919 */ /* 0x000ee20000002100 */
[----:B----4-:R-:W-:Y:S02]  /*19a0*/  IMAD R91, R90, R91, RZ ;  /* 0x0000005b5a5b7224 */ /* 0x010fe400078e02ff */
[----:B------:R-:W4:Y:S03]  /*19b0*/  S2R R90, SR_TID.X ;  /* 0x00000000005a7919 */ /* 0x000f260000002100 */
[----:B--2---:R-:W-:Y:S02]  /*19c0*/  IADD3 R88, P0, R91, R12, RZ ;  /* 0x0000000c5b587210 */ /* 0x004fe40007f1e0ff */
[----:B------:R-:W-:-:S02]  /*19d0*/  PRMT R99, RZ, 0x7610, R99 ;  /* 0x00007610ff637816 */ /* 0x000fc40000000063 */
[----:B------:R-:W-:Y:S01]  /*19e0*/  LEA.HI.X.SX32 R89, R91, R5, 0x1, P0 ;  /* 0x000000055b597211 */ /* 0x000fe200000f0eff */
[----:B-1----:R-:W-:-:S04]  /*19f0*/  IMAD R96, R114, R96, RZ ;  /* 0x0000006072607224 */ /* 0x002fc800078e02ff */
[----:B------:R1:W2:Y:S01]  /*1a00*/  @!P3 LDG.E.U8 R99, desc[UR10][R88.64] ;  /* 0x0000000a5863b981 */ /* 0x0002a2000c1e1100 */
[----:B------:R-:W-:Y:S02]  /*1a10*/  ISETP.GE.AND P3, PT, R114, UR12, PT ;  /* 0x0000000c72007c0c */ /* 0x000fe4000bf66270 */
[----:B---3--:R-:W-:Y:S02]  /*1a20*/  LEA.HI R94, R94, 0xa, RZ, 0x18 ;  /* 0x0000000a5e5e7811 */ /* 0x008fe400078fc0ff */
[----:B----4-:R-:W-:-:S05]  /*1a30*/  LEA.HI R90, R90, 0x6, RZ, 0x18 ;  /* 0x000000065a5a7811 */ /* 0x010fca00078fc0ff */
[C---:B------:R-:W-:Y:S01]  /*1a40*/  IMAD R95, R90.reuse, R95, RZ ;  /* 0x0000005f5a5f7224 */ /* 0x040fe200078e02ff */
[----:B------:R-:W-:-:S04]  /*1a50*/  ISETP.GE.AND P1, PT, R90, UR12, PT ;  /* 0x0000000c5a007c0c */ /* 0x000fc8000bf26270 */
[----:B------:R-:W-:Y:S01]  /*1a60*/  IADD3 R90, P0, R95, R12, RZ ;  /* 0x0000000c5f5a7210 */ /* 0x000fe20007f1e0ff */
[----:B0-----:R-:W-:-:S03]  /*1a70*/  IMAD R97, R94, R97, RZ ;  /* 0x000000615e617224 */ /* 0x001fc600078e02ff */
[-C--:B------:R-:W-:Y:S02]  /*1a80*/  LEA.HI.X.SX32 R91, R95, R5.reuse, 0x1, P0 ;  /* 0x000000055f5b7211 */ /* 0x080fe400000f0eff */
[----:B------:R-:W-:Y:S02]  /*1a90*/  ISETP.GE.AND P0, PT, R94, UR12, PT ;  /* 0x0000000c5e007c0c */ /* 0x000fe4000bf06270 */
[C---:B------:R-:W-:Y:S02]  /*1aa0*/  IADD3 R94, P2, R96.reuse, R12, RZ ;  /* 0x0000000c605e7210 */ /* 0x040fe40007f5e0ff */
[----:B-1----:R-:W-:Y:S02]  /*1ab0*/  PRMT R89, RZ, 0x7610, R89 ;  /* 0x00007610ff597816 */ /* 0x002fe40000000059 */
[----:B------:R-:W-:Y:S02]  /*1ac0*/  LEA.HI.X.SX32 R95, R96, R5, 0x1, P2 ;  /* 0x00000005605f7211 */ /* 0x000fe400010f0eff */
[----:B------:R-:W0:Y:S03]  /*1ad0*/  LDC R96, c[0x0][0x238] ;  /* 0x00008e00ff607b82 */ /* 0x000e260000000800 */
[----:B------:R1:W3:Y:S05]  /*1ae0*/  @!P3 LDG.E.U8 R89, desc[UR10][R94.64] ;  /* 0x0000000a5e59b981 */ /* 0x0002ea000c1e1100 */
[----:B-1----:R-:W1:Y:S01]  /*1af0*/  LDC R95, c[0x0][0x238] ;  /* 0x00008e00ff5f7b82 */ /* 0x002e620000000800 */
[----:B------:R-:W-:-:S02]  /*1b00*/  ISETP.GE.AND P4, PT, R116, UR12, PT ;  /* 0x0000000c74007c0c */ /* 0x000fc4000bf86270 */
[----:B------:R-:W-:Y:S02]  /*1b10*/  PRMT R23, RZ, 0x7610, R23 ;  /* 0x00007610ff177816 */ /* 0x000fe40000000017 */
[----:B------:R-:W-:Y:S02]  /*1b20*/  PRMT R88, RZ, 0x7610, R88 ;  /* 0x00007610ff587816 */ /* 0x000fe40000000058 */
[C---:B------:R-:W-:Y:S01]  /*1b30*/  ISETP.GE.AND P2, PT, R112.reuse, UR12, PT ;  /* 0x0000000c70007c0c */ /* 0x040fe2000bf46270 */
[----:B0-----:R-:W-:-:S03]  /*1b40*/  IMAD R96, R112, R96, RZ ;  /* 0x0000006070607224 */ /* 0x001fc600078e02ff */
[----:B------:R0:W4:Y:S04]  /*1b50*/  @!P1 LDG.E.U8 R88, desc[UR10][R90.64] ;  /* 0x0000000a5a589981 */ /* 0x000128000c1e1100 */
[----:B------:R0:W3:Y:S01]  /*1b60*/  @!P4 LDG.E.U8 R23, desc[UR10][R92.64] ;  /* 0x0000000a5c17c981 */ /* 0x0000e2000c1e1100 */
[-C--:B------:R-:W-:Y:S02]  /*1b70*/  IADD3 R94, P4, R96, R12.reuse, RZ ;  /* 0x0000000c605e7210 */ /* 0x080fe40007f9e0ff */
[----:B------:R-:W0:Y:S01]  /*1b80*/  LDC R96, c[0x0][0x238] ;  /* 0x00008e00ff607b82 */ /* 0x000e220000000800 */
[----:B-1----:R-:W-:Y:S01]  /*1b90*/  IMAD R95, R112, R95, RZ ;  /* 0x0000005f705f7224 */ /* 0x002fe200078e02ff */
[----:B0-----:R-:W-:Y:S02]  /*1ba0*/  PRMT R91, RZ, 0x7610, R91 ;  /* 0x00007610ff5b7816 */ /* 0x001fe4000000005b */
[----:B------:R-:W-:-:S02]  /*1bb0*/  IADD3 R92, P1, R97, R12, RZ ;  /* 0x0000000c615c7210 */ /* 0x000fc40007f3e0ff */
[-C--:B------:R-:W-:Y:S02]  /*1bc0*/  LEA.HI.X.SX32 R95, R95, R5.reuse, 0x1, P4 ;  /* 0x000000055f5f7211 */ /* 0x080fe400020f0eff */
[----:B------:R-:W-:Y:S02]  /*1bd0*/  LEA.HI.X.SX32 R93, R97, R5, 0x1, P1 ;  /* 0x00000005615d7211 */ /* 0x000fe400008f0eff */
[----:B------:R-:W0:Y:S01]  /*1be0*/  LDC R97, c[0x0][0x238] ;  /* 0x00008e00ff617b82 */ /* 0x000e220000000800 */
[----:B------:R1:W4:Y:S07]  /*1bf0*/  @!P2 LDG.E.U8 R91, desc[UR10][R94.64] ;  /* 0x0000000a5e5ba981 */ /* 0x00032e000c1e1100 */
[----:B-1----:R-:W1:Y:S01]  /*1c00*/  LDC R95, c[0x0][0x238] ;  /* 0x00008e00ff5f7b82 */ /* 0x002e620000000800 */
[----:B------:R-:W-:Y:S01]  /*1c10*/  IMAD R96, R125, R96, RZ ;  /* 0x000000607d607224 */ /* 0x000fe200078e02ff */
[----:B------:R-:W-:-:S02]  /*1c20*/  PRMT R90, RZ, 0x7610, R90 ;  /* 0x00007610ff5a7816 */ /* 0x000fc4000000005a */
[C---:B------:R-:W-:Y:S02]  /*1c30*/  ISETP.GE.AND P1, PT, R125.reuse, UR12, PT ;  /* 0x0000000c7d007c0c */ /* 0x040fe4000bf26270 */
[----:B------:R-:W-:Y:S02]  /*1c40*/  IADD3 R96, P3, R96, R12, RZ ;  /* 0x0000000c60607210 */ /* 0x000fe40007f7e0ff */
[----:B------:R0:W4:Y:S02]  /*1c50*/  @!P0 LDG.E.U8 R90, desc[UR10][R92.64] ;  /* 0x0000000a5c5a8981 */ /* 0x000124000c1e1100 */
[----:B0-----:R-:W-:Y:S01]  /*1c60*/  IMAD R97, R125, R97, RZ ;  /* 0x000000617d617224 */ /* 0x001fe200078e02ff */
[----:B------:R-:W-:-:S04]  /*1c70*/  PRMT R92, RZ, 0x7610, R92 ;  /* 0x00007610ff5c7816 */ /* 0x000fc8000000005c */
[----:B------:R-:W-:Y:S01]  /*1c80*/  LEA.HI.X.SX32 R97, R97, R5, 0x1, P3 ;  /* 0x0000000561617211 */ /* 0x000fe200018f0eff */
[----:B-1----:R-:W-:-:S04]  /*1c90*/  IMAD R95, R110, R95, RZ ;  /* 0x0000005f6e5f7224 */ /* 0x002fc800078e02ff */
[----:B------:R0:W4:Y:S01]  /*1ca0*/  @!P1 LDG.E.U8 R92, desc[UR10][R96.64] ;  /* 0x0000000a605c9981 */ /* 0x000122000c1e1100 */
[----:B------:R-:W-:Y:S02]  /*1cb0*/  IADD3 R94, P4, R95, R12, RZ ;  /* 0x0000000c5f5e7210 */ /* 0x000fe40007f9e0ff */
[----:B------:R-:W1:Y:S08]  /*1cc0*/  LDC R95, c[0x0][0x238] ;  /* 0x00008e00ff5f7b82 */ /* 0x000e700000000800 */
[----:B0-----:R-:W0:Y:S01]  /*1cd0*/  LDC R97, c[0x0][0x238] ;  /* 0x00008e00ff617b82 */ /* 0x001e220000000800 */
[----:B------:R-:W-:-:S02]  /*1ce0*/  ISETP.GE.AND P0, PT, R110, UR12, PT ;  /* 0x0000000c6e007c0c */ /* 0x000fc4000bf06270 */
[----:B------:R-:W-:Y:S01]  /*1cf0*/  PRMT R98, RZ, 0x7610, R98 ;  /* 0x00007610ff627816 */ /* 0x000fe20000000062 */
[----:B-1----:R-:W-:-:S05]  /*1d00*/  IMAD R95, R110, R95, RZ ;  /* 0x0000005f6e5f7224 */ /* 0x002fca00078e02ff */
[----:B------:R-:W-:Y:S01]  /*1d10*/  LEA.HI.X.SX32 R95, R95, R5, 0x1, P4 ;  /* 0x000000055f5f7211 */ /* 0x000fe200020f0eff */
[----:B0-----:R-:W-:-:S04]  /*1d20*/  IMAD R97, R124, R97, RZ ;  /* 0x000000617c617224 */ /* 0x001fc800078e02ff */
[----:B------:R0:W4:Y:S01]  /*1d30*/  @!P0 LDG.E.U8 R98, desc[UR10][R94.64] ;  /* 0x0000000a5e628981 */ /* 0x000122000c1e1100 */
[----:B------:R-:W-:Y:S02]  /*1d40*/  IADD3 R96, P3, R97, R12, RZ ;  /* 0x0000000c61607210 */ /* 0x000fe40007f7e0ff */
[----:B------:R-:W1:Y:S08]  /*1d50*/  LDC R97, c[0x0][0x238] ;  /* 0x00008e00ff617b82 */ /* 0x000e700000000800 */
[----:B0-----:R-:W0:Y:S01]  /*1d60*/  LDC R95, c[0x0][0x238] ;  /* 0x00008e00ff5f7b82 */ /* 0x001e220000000800 */
[----:B------:R-:W-:-:S02]  /*1d70*/  ISETP.GE.AND P2, PT, R124, UR12, PT ;  /* 0x0000000c7c007c0c */ /* 0x000fc4000bf46270 */
[----:B------:R-:W-:Y:S01]  /*1d80*/  PRMT R93, RZ, 0x7610, R93 ;  /* 0x00007610ff5d7816 */ /* 0x000fe2000000005d */
[----:B-1----:R-:W-:Y:S02]  /*1d90*/  IMAD R97, R124, R97, RZ ;  /* 0x000000617c617224 */ /* 0x002fe400078e02ff */
[----:B0-----:R-:W-:-:S03]  /*1da0*/  IMAD R95, R109, R95, RZ ;  /* 0x0000005f6d5f7224 */ /* 0x001fc600078e02ff */
[----:B------:R-:W-:Y:S02]  /*1db0*/  LEA.HI.X.SX32 R97, R97, R5, 0x1, P3 ;  /* 0x0000000561617211 */ /* 0x000fe400018f0eff */
[----:B------:R-:W-:-:S03]  /*1dc0*/  IADD3 R94, P3, R95, R12, RZ ;  /* 0x0000000c5f5e7210 */ /* 0x000fc60007f7e0ff */
[----:B------:R0:W4:Y:S01]  /*1dd0*/  @!P2 LDG.E.U8 R93, desc[UR10][R96.64] ;  /* 0x0000000a605da981 */ /* 0x000122000c1e1100 */
        /* <DEDUP_REMOVED lines=29> */
[----:B-1----:R-:W-:-:S02]  /*1fb0*/  IMAD R97, R120, R97, RZ ;  /* 0x0000006178617224 */ /* 0x002fc400078e02ff */
[----:B0-----:R-:W-:-:S03]  /*1fc0*/  IMAD R95, R106, R95, RZ ;  /* 0x0000005f6a5f7224 */ /* 0x001fc600078e02ff */
[----:B------:R-:W-:Y:S02]  /*1fd0*/  LEA.HI.X.SX32 R97, R97, R5, 0x1, P0 ;  /* 0x0000000561617211 */ /* 0x000fe400000f0eff */
[----:B------:R-:W-:Y:S02]  /*1fe0*/  IADD3 R94, P0, R95, R12, RZ ;  /* 0x0000000c5f5e7210 */ /* 0x000fe40007f1e0ff */
[----:B------:R-:W0:Y:S01]  /*1ff0*/  LDC R95, c[0x0][0x238] ;  /* 0x00008e00ff5f7b82 */ /* 0x000e220000000800 */
[----:B------:R-:W-:Y:S02]  /*2000*/  ISETP.GE.AND P1, PT, R120, UR12, PT ;  /* 0x0000000c78007c0c */ /* 0x000fe4000bf26270 */
[----:B------:R-:W-:Y:S02]  /*2010*/  PRMT R107, RZ, 0x7610, R107 ;  /* 0x00007610ff6b7816 */ /* 0x000fe4000000006b */
[----:B------:R-:W-:-:S09]  /*2020*/  ISETP.GE.AND P2, PT, R106, UR12, PT ;  /* 0x0000000c6a007c0c */ /* 0x000fd2000bf46270 */
[----:B------:R1:W4:Y:S01]  /*2030*/  @!P1 LDG.E.U8 R107, desc[UR10][R96.64] ;  /* 0x0000000a606b9981 */ /* 0x000322000c1e1100 */
[----:B0-----:R-:W-:Y:S01]  /*2040*/  IMAD R95, R106, R95, RZ ;  /* 0x0000005f6a5f7224 */ /* 0x001fe200078e02ff */
[----:B-1----:R-:W-:-:S04]  /*2050*/  PRMT R96, RZ, 0x7610, R96 ;  /* 0x00007610ff607816 */ /* 0x002fc80000000060 */
[----:B------:R-:W-:-:S05]  /*2060*/  LEA.HI.X.SX32 R95, R95, R5, 0x1, P0 ;  /* 0x000000055f5f7211 */ /* 0x000fca00000f0eff */
[----:B------:R0:W4:Y:S02]  /*2070*/  @!P2 LDG.E.U8 R96, desc[UR10][R94.64] ;  /* 0x0000000a5e60a981 */ /* 0x000124000c1e1100 */
[----:B0-----:R-:W0:Y:S02]  /*2080*/  LDC R95, c[0x0][0x238] ;  /* 0x00008e00ff5f7b82 */ /* 0x001e240000000800 */
[----:B0-----:R-:W-:-:S05]  /*2090*/  IMAD R95, R118, R95, RZ ;  /* 0x0000005f765f7224 */ /* 0x001fca00078e02ff */
[----:B------:R-:W-:Y:S02]  /*20a0*/  IADD3 R94, P0, R95, R12, RZ ;  /* 0x0000000c5f5e7210 */ /* 0x000fe40007f1e0ff */
[----:B------:R-:W0:Y:S01]  /*20b0*/  LDC R95, c[0x0][0x238] ;  /* 0x00008e00ff5f7b82 */ /* 0x000e220000000800 */
[C---:B------:R-:W-:Y:S02]  /*20c0*/  ISETP.GE.AND P1, PT, R118.reuse, UR12, PT ;  /* 0x0000000c76007c0c */ /* 0x040fe4000bf26270 */
[----:B------:R-:W-:Y:S01]  /*20d0*/  PRMT R97, RZ, 0x7610, R97 ;  /* 0x00007610ff617816 */ /* 0x000fe20000000061 */
[----:B0-----:R-:W-:-:S05]  /*20e0*/  IMAD R95, R118, R95, RZ ;  /* 0x0000005f765f7224 */ /* 0x001fca00078e02ff */
[----:B------:R-:W-:-:S05]  /*20f0*/  LEA.HI.X.SX32 R95, R95, R5, 0x1, P0 ;  /* 0x000000055f5f7211 */ /* 0x000fca00000f0eff */
[----:B------:R0:W4:Y:S01]  /*2100*/  @!P1 LDG.E.U8 R97, desc[UR10][R94.64] ;  /* 0x0000000a5e619981 */ /* 0x000122000c1e1100 */
[----:B------:R-:W-:Y:S01]  /*2110*/  BAR.SYNC.DEFER_BLOCKING 0x0 ;  /* 0x0000000000007b1d */ /* 0x000fe20000010000 */
[----:B------:R-:W-:Y:S02]  /*2120*/  ISETP.GE.AND P0, PT, R104, UR12, PT ;  /* 0x0000000c68007c0c */ /* 0x000fe4000bf06270 */
[----:B0-----:R-:W-:Y:S02]  /*2130*/  IADD3 R94, P1, R102, R21, RZ ;  /* 0x00000015665e7210 */ /* 0x001fe40007f3e0ff */
[----:B------:R-:W-:Y:S02]  /*2140*/  SHF.R.S32.HI R95, RZ, 0x1f, R102 ;  /* 0x0000001fff5f7819 */ /* 0x000fe40000011466 */
[----:B------:R-:W-:-:S03]  /*2150*/  PRMT R111, RZ, 0x7610, R111 ;  /* 0x00007610ff6f7816 */ /* 0x000fc6000000006f */
[----:B------:R-:W-:Y:S01]  /*2160*/  IMAD.X R95, R95, 0x1, R13, P1 ;  /* 0x000000015f5f7824 */ /* 0x000fe200008e060d */
[----:B------:R-:W-:-:S04]  /*2170*/  PRMT R113, RZ, 0x7610, R113 ;  /* 0x00007610ff717816 */ /* 0x000fc80000000071 */
[----:B------:R0:W4:Y:S02]  /*2180*/  @!P0 LDG.E.U8 R111, desc[UR10][R94.64] ;  /* 0x0000000a5e6f8981 */ /* 0x000124000c1e1100 */
[----:B0-----:R-:W-:Y:S02]  /*2190*/  IADD3 R94, P1, R102, R20, RZ ;  /* 0x00000014665e7210 */ /* 0x001fe40007f3e0ff */
[----:B------:R-:W-:-:S05]  /*21a0*/  SHF.R.S32.HI R95, RZ, 0x1f, R102 ;  /* 0x0000001fff5f7819 */ /* 0x000fca0000011466 */
[----:B------:R-:W-:-:S05]  /*21b0*/  IMAD.X R95, R95, 0x1, R11, P1 ;  /* 0x000000015f5f7824 */ /* 0x000fca00008e060b */
[----:B------:R0:W4:Y:S01]  /*21c0*/  @!P0 LDG.E.U8 R113, desc[UR10][R94.64] ;  /* 0x0000000a5e718981 */ /* 0x000122000c1e1100 */
[----:B------:R-:W-:Y:S02]  /*21d0*/  PRMT R115, RZ, 0x7610, R115 ;  /* 0x00007610ff737816 */ /* 0x000fe40000000073 */
        /* <DEDUP_REMOVED lines=22> */
[----:B------:R-:W-:Y:S01]  /*2340*/  IMAD.X R95, R95, 0x1, R6, P1 ;  /* 0x000000015f5f7824 */ /* 0x000fe200008e0606 */
[----:B-----5:R0:W-:Y:S04]  /*2350*/  STS.U8 [R2+UR8], R22 ;  /* 0x0000001602007988 */ /* 0x0201e80008000008 */
[----:B------:R1:W5:Y:S01]  /*2360*/  @!P0 LDG.E.U8 R123, desc[UR10][R94.64] ;  /* 0x0000000a5e7b8981 */ /* 0x000362000c1e1100 */
[----:B0-----:R-:W-:Y:S02]  /*2370*/  PRMT R22, RZ, 0x7610, R22 ;  /* 0x00007610ff167816 */ /* 0x001fe40000000016 */
[----:B-1----:R-:W-:Y:S02]  /*2380*/  IADD3 R94, P1, R102, R3, RZ ;  /* 0x00000003665e7210 */ /* 0x002fe40007f3e0ff */
[----:B------:R-:W-:-:S05]  /*2390*/  SHF.R.S32.HI R95, RZ, 0x1f, R102 ;  /* 0x0000001fff5f7819 */ /* 0x000fca0000011466 */
[----:B------:R-:W-:-:S05]  /*23a0*/  IMAD.X R95, R95, 0x1, R15, P1 ;  /* 0x000000015f5f7824 */ /* 0x000fca00008e060f */
[----:B------:R0:W5:Y:S04]  /*23b0*/  @!P0 LDG.E.U8 R22, desc[UR10][R94.64] ;  /* 0x0000000a5e168981 */ /* 0x000168000c1e1100 */
[----:B--2---:R-:W-:Y:S01]  /*23c0*/  STS.U8 [R2+UR8+0x2], R99 ;  /* 0x0000026302007988 */ /* 0x004fe20008000008 */
[----:B0-----:R-:W-:-:S03]  /*23d0*/  LOP3.LUT R95, R2, 0x10, RZ, 0x3c, !PT ;  /* 0x00000010025f7812 */ /* 0x001fc600078e3cff */
[----:B---3--:R-:W-:Y:S04]  /*23e0*/  STS.U8 [R2+UR8+0x4], R23 ;  /* 0x0000041702007988 */ /* 0x008fe80008000008 */
[----:B----4-:R-:W-:Y:S04]  /*23f0*/  STS.U8 [R2+UR8+0x6], R88 ;  /* 0x0000065802007988 */ /* 0x010fe80008000008 */
[----:B------:R-:W-:Y:S04]  /*2400*/  STS.U8 [R2+UR8+0x8], R89 ;  /* 0x0000085902007988 */ /* 0x000fe80008000008 */
[----:B------:R-:W-:Y:S04]  /*2410*/  STS.U8 [R2+UR8+0xa], R90 ;  /* 0x00000a5a02007988 */ /* 0x000fe80008000008 */
[----:B------:R-:W-:Y:S04]  /*2420*/  STS.U8 [R2+UR8+0xc], R91 ;  /* 0x00000c5b02007988 */ /* 0x000fe80008000008 */
[----:B------:R-:W-:Y:S04]  /*2430*/  STS.U8 [R2+UR8+0xe], R92 ;  /* 0x00000e5c02007988 */ /* 0x000fe80008000008 */
[----:B------:R-:W-:Y:S04]  /*2440*/  STS.U8 [R95+UR8], R98 ;  /* 0x000000625f007988 */ /* 0x000fe80008000008 */
[----:B------:R-:W-:Y:S04]  /*2450*/  STS.U8 [R95+UR8+0x2], R93 ;  /* 0x0000025d5f007988 */ /* 0x000fe80008000008 */
[----:B------:R-:W-:Y:S04]  /*2460*/  STS.U8 [R95+UR8+0x4], R100 ;  /* 0x000004645f007988 */ /* 0x000fe80008000008 */
[----:B------:R-:W-:Y:S04]  /*2470*/  STS.U8 [R95+UR8+0x6], R101 ;  /* 0x000006655f007988 */ /* 0x000fe80008000008 */
[----:B------:R-:W-:Y:S04]  /*2480*/  STS.U8 [R95+UR8+0x8], R105 ;  /* 0x000008695f007988 */ /* 0x000fe80008000008 */
[----:B------:R-:W-:Y:S04]  /*2490*/  STS.U8 [R95+UR8+0xa], R107 ;  /* 0x00000a6b5f007988 */ /* 0x000fe80008000008 */
[----:B------:R-:W-:Y:S01]  /*24a0*/  STS.U8 [R95+UR8+0xc], R96 ;  /* 0x00000c605f007988 */ /* 0x000fe20008000008 */
[----:B------:R-:W-:-:S04]  /*24b0*/  USHF.L.U32 UR4, UR13, 0x5, URZ ;  /* 0x000000050d047899 */ /* 0x000fc8000800063f */
[----:B------:R-:W-:-:S04]  /*24c0*/  ULOP3.LUT UR4, UR4, 0x180, URZ, 0xc0, !UPT ;  /* 0x0000018004047892 */ /* 0x000fc8000f8ec03f */
[----:B------:R-:W-:Y:S02]  /*24d0*/  ULEA.HI UR4, UR8, UR4, URZ, 0x1c ;  /* 0x0000000408047291 */ /* 0x000fe4000f8fe03f */
[----:B------:R0:W-:Y:S02]  /*24e0*/  STS.U8 [R95+UR8+0xe], R97 ;  /* 0x00000e615f007988 */ /* 0x0001e40008000008 */
[----:B------:R-:W-:Y:S01]  /*24f0*/  ULOP3.LUT UR4, UR4, 0x3fff, URZ, 0xc0, !UPT ;  /* 0x00003fff04047892 */ /* 0x000fe2000f8ec03f */
[----:B------:R-:W-:Y:S01]  /*2500*/  UMOV UR7, 0xc0000010 ;  /* 0xc000001000077882 */ /* 0x000fe20000000000 */
[----:B------:R-:W-:Y:S01]  /*2510*/  UMOV UR5, 0xc0000010 ;  /* 0xc000001000057882 */ /* 0x000fe20000000000 */
[----:B0-----:R-:W0:Y:S01]  /*2520*/  LDC R95, c[0x0][0x238] ;  /* 0x00008e00ff5f7b82 */ /* 0x001e220000000800 */
[----:B------:R1:W-:Y:S04]  /*2530*/  STS.U8 [R0+UR8+0x2c00], R111 ;  /* 0x002c006f00007988 */ /* 0x0003e80008000008 */
[----:B------:R1:W-:Y:S04]  /*2540*/  STS.U8 [R0+UR8+0x2a00], R113 ;  /* 0x002a007100007988 */ /* 0x0003e80008000008 */
[----:B------:R1:W-:Y:S04]  /*2550*/  STS.U8 [R0+UR8+0x2800], R115 ;  /* 0x0028007300007988 */ /* 0x0003e80008000008 */
[----:B------:R1:W-:Y:S04]  /*2560*/  STS.U8 [R0+UR8+0x2600], R117 ;  /* 0x0026007500007988 */ /* 0x0003e80008000008 */
[----:B------:R1:W-:Y:S04]  /*2570*/  STS.U8 [R0+UR8+0x2400], R119 ;  /* 0x0024007700007988 */ /* 0x0003e80008000008 */
[----:B------:R1:W-:Y:S04]  /*2580*/  STS.U8 [R0+UR8+0x2200], R121 ;  /* 0x0022007900007988 */ /* 0x0003e80008000008 */
[----:B-----5:R1:W-:Y:S04]  /*2590*/  STS.U8 [R0+UR8+0x2000], R123 ;  /* 0x0020007b00007988 */ /* 0x0203e80008000008 */
[----:B------:R1:W-:Y:S01]  /*25a0*/  STS.U8 [R0+UR8+0x2e00], R22 ;  /* 0x002e001600007988 */ /* 0x0003e20008000008 */
[----:B------:R2:W-:Y:S06]  /*25b0*/  MEMBAR.ALL.CTA ;  /* 0x0000000000007992 */ /* 0x0005ec0000008000 */
[----:B--2---:R-:W2:Y:S02]  /*25c0*/  FENCE.VIEW.ASYNC.S ;  /* 0x00000000000073c6 */ /* 0x004ea40000000000 */
[----:B--2---:R-:W-:Y:S06]  /*25d0*/  BAR.SYNC.DEFER_BLOCKING 0x0 ;  /* 0x0000000000007b1d */ /* 0x004fec0000010000 */
[----:B------:R-:W-:-:S06]  /*25e0*/  WARPGROUP.ARRIVE ;  /* 0x00000000000079c5 */ /* 0x000fcc0000000000 */
[----:B------:R-:W-:Y:S01]  /*25f0*/  QGMMA.64x128x32.F32.E4M3.E4M3 R24, gdesc[UR4], R24, gsb0 ;  /* 0x01e00000041879f3 */ /* 0x000fe20008000818 */
[----:B------:R-:W-:Y:S01]  /*2600*/  VIADD R4, R4, 0xffffffff ;  /* 0xffffffff04047836 */ /* 0x000fe20000000000 */
[----:B------:R-:W-:-:S04]  /*2610*/  IADD3 R20, P0, R20, UR14, RZ ;  /* 0x0000000e14147c10 */ /* 0x000fc8000ff1e0ff */
[----:B------:R-:W-:Y:S02]  /*2620*/  IADD3.X R11, R11, UR15, RZ, P0, !PT ;  /* 0x0000000f0b0b7c10 */ /* 0x000fe400087fe4ff */
[----:B------:R-:W-:Y:S02]  /*2630*/  ISETP.NE.U32.AND P0, PT, R4, RZ, PT ;  /* 0x000000ff0400720c */ /* 0x000fe40003f05070 */
[----:B------:R-:W-:Y:S01]  /*2640*/  IADD3 R3, P5, R3, UR14, RZ ;  /* 0x0000000e03037c10 */ /* 0x000fe2000ffbe0ff */
[----:B0-----:R-:W-:Y:S01]  /*2650*/  IMAD.SHL.U32 R95, R95, 0x20, RZ ;  /* 0x000000205f5f7824 */ /* 0x001fe200078e00ff */
[----:B------:R-:W-:Y:S02]  /*2660*/  IADD3 R21, P6, R21, UR14, RZ ;  /* 0x0000000e15157c10 */ /* 0x000fe4000ffde0ff */
[----:B------:R-:W-:Y:S02]  /*2670*/  IADD3.X R15, R15, UR15, RZ, P5, !PT ;  /* 0x0000000f0f0f7c10 */ /* 0x000fe4000affe4ff */
[----:B------:R-:W-:-:S02]  /*2680*/  IADD3 R19, P1, R19, UR14, RZ ;  /* 0x0000000e13137c10 */ /* 0x000fc4000ff3e0ff */
[----:B------:R-:W-:Y:S02]  /*2690*/  IADD3 R18, P2, R18, UR14, RZ ;  /* 0x0000000e12127c10 */ /* 0x000fe4000ff5e0ff */
[----:B------:R-:W-:Y:S02]  /*26a0*/  IADD3 R17, P3, R17, UR14, RZ ;  /* 0x0000000e11117c10 */ /* 0x000fe4000ff7e0ff */
[----:B------:R-:W-:Y:S02]  /*26b0*/  IADD3 R16, P4, R16, UR14, RZ ;  /* 0x0000000e10107c10 */ /* 0x000fe4000ff9e0ff */
[----:B------:R-:W-:Y:S02]  /*26c0*/  IADD3 R14, P5, R14, UR14, RZ ;  /* 0x0000000e0e0e7c10 */ /* 0x000fe4000ffbe0ff */
[----:B------:R-:W-:Y:S01]  /*26d0*/  IADD3.X R13, R13, UR15, RZ, P6, !PT ;  /* 0x0000000f0d0d7c10 */ /* 0x000fe2000b7fe4ff */
[----:B------:R-:W-:Y:S01]  /*26e0*/  UIADD3 UR12, UR12, -0x20, URZ ;  /* 0xffffffe00c0c7890 */ /* 0x000fe2000fffe03f */
[----:B------:R-:W-:-:S02]  /*26f0*/  IADD3 R12, P6, R95, R12, RZ ;  /* 0x0000000c5f0c7210 */ /* 0x000fc40007fde0ff */
[----:B------:R-:W-:Y:S02]  /*2700*/  IADD3.X R10, R10, UR15, RZ, P1, !PT ;  /* 0x0000000f0a0a7c10 */ /* 0x000fe40008ffe4ff */
[----:B------:R-:W-:Y:S02]  /*2710*/  IADD3.X R9, R9, UR15, RZ, P2, !PT ;  /* 0x0000000f09097c10 */ /* 0x000fe400097fe4ff */
[----:B------:R-:W-:Y:S02]  /*2720*/  IADD3.X R8, R8, UR15, RZ, P3, !PT ;  /* 0x0000000f08087c10 */ /* 0x000fe40009ffe4ff */
[----:B------:R-:W-:Y:S02]  /*2730*/  IADD3.X R7, R7, UR15, RZ, P4, !PT ;  /* 0x0000000f07077c10 */ /* 0x000fe4000a7fe4ff */
[----:B------:R-:W-:Y:S02]  /*2740*/  IADD3.X R6, R6, UR15, RZ, P5, !PT ;  /* 0x0000000f06067c10 */ /* 0x000fe4000affe4ff */
[----:B------:R-:W-:Y:S01]  /*2750*/  LEA.HI.X.SX32 R5, R95, R5, 0x1, P6 ;  /* 0x000000055f057211 */ /* 0x000fe200030f0eff */
[----:B------:R-:W-:-:S02]  /*2760*/  WARPGROUP.DEPBAR.LE gsb0, 0x0 ;  /* 0x00008000000079c5 */ /* 0x000fc40000010000 */
[----:B-1----:R-:W-:Y:S05]  /*2770*/  @P0 BRA `(.L_x_1) ;  /* 0xfffffff0003c0947 */ /* 0x002fea000383ffff */
.L_x_0:
[----:B------:R-:W2:Y:S01]  /*2780*/  LDL.LU R89, [R1] ;  /* 0x0000000001597983 */ /* 0x000ea20000300800 */
[----:B------:R-:W-:Y:S01]  /*2790*/  IMAD.U32 R12, RZ, RZ, UR9 ;  /* 0x00000009ff0c7e24 */ /* 0x000fe2000f8e00ff */
[----:B------:R-:W-:Y:S01]  /*27a0*/  F2FP.SATFINITE.E4M3.F32.PACK_AB_MERGE_C R24, R25, R24, RZ ;  /* 0x000000181918723e */ /* 0x000fe200048070ff */
[----:B------:R-:W-:Y:S01]  /*27b0*/  ULDC.64 UR6, c[0x0][0x228] ;  /* 0x00008a0000067ab9 */ /* 0x000fe20000000a00 */
[----:B------:R-:W1:Y:S01]  /*27c0*/  S2R R88, SR_TID.X ;  /* 0x0000000000587919 */ /* 0x000e620000002100 */
[----:B------:R-:W-:Y:S01]  /*27d0*/  F2FP.SATFINITE.E4M3.F32.PACK_AB_MERGE_C R28, R29, R28, RZ ;  /* 0x0000001c1d1c723e */ /* 0x000fe200048070ff */
[----:B------:R-:W-:Y:S01]  /*27e0*/  ULDC UR4, c[0x0][0x244] ;  /* 0x0000910000047ab9 */ /* 0x000fe20000000800 */
[----:B------:R-:W-:Y:S01]  /*27f0*/  F2FP.SATFINITE.E4M3.F32.PACK_AB_MERGE_C R32, R33, R32, RZ ;  /* 0x000000202120723e */ /* 0x000fe200048070ff */
[----:B------:R-:W-:Y:S01]  /*2800*/  VIADD R125, R125, UR9 ;  /* 0x000000097d7d7c36 */ /* 0x000fe20008000000 */
[----:B------:R-:W-:Y:S02]  /*2810*/  F2FP.SATFINITE.E4M3.F32.PACK_AB_MERGE_C R26, R27, R26, RZ ;  /* 0x0000001a1b1a723e */ /* 0x000fe400048070ff */
[----:B------:R-:W-:-:S02]  /*2820*/  F2FP.SATFINITE.E4M3.F32.PACK_AB_MERGE_C R30, R31, R30, RZ ;  /* 0x0000001e1f1e723e */ /* 0x000fc400048070ff */
[----:B------:R-:W-:Y:S02]  /*2830*/  F2FP.SATFINITE.E4M3.F32.PACK_AB_MERGE_C R34, R35, R34, RZ ;  /* 0x000000222322723e */ /* 0x000fe400048070ff */
[----:B------:R-:W-:Y:S02]  /*2840*/  LOP3.LUT R8, R12, 0x7c, R103, 0xfe, !PT ;  /* 0x0000007c0c087812 */ /* 0x000fe400078efe67 */
[----:B------:R-:W-:Y:S02]  /*2850*/  LOP3.LUT R17, R24, 0xffff, RZ, 0xc0, !PT ;  /* 0x0000ffff18117812 */ /* 0x000fe400078ec0ff */
[----:B------:R-:W-:Y:S02]  /*2860*/  LOP3.LUT R28, R28, 0xffff, RZ, 0xc0, !PT ;  /* 0x0000ffff1c1c7812 */ /* 0x000fe400078ec0ff */
[----:B------:R-:W-:Y:S02]  /*2870*/  LOP3.LUT R32, R32, 0xffff, RZ, 0xc0, !PT ;  /* 0x0000ffff20207812 */ /* 0x000fe400078ec0ff */
[----:B------:R-:W-:-:S02]  /*2880*/  F2FP.SATFINITE.E4M3.F32.PACK_AB_MERGE_C R56, R57, R56, RZ ;  /* 0x000000383938723e */ /* 0x000fc400048070ff */
[----:B------:R-:W-:Y:S02]  /*2890*/  F2FP.SATFINITE.E4M3.F32.PACK_AB_MERGE_C R60, R61, R60, RZ ;  /* 0x0000003c3d3c723e */ /* 0x000fe400048070ff */
[----:B------:R-:W-:Y:S02]  /*28a0*/  F2FP.SATFINITE.E4M3.F32.PACK_AB_MERGE_C R64, R65, R64, RZ ;  /* 0x000000404140723e */ /* 0x000fe400048070ff */
[----:B------:R-:W-:Y:S02]  /*28b0*/  LOP3.LUT R19, R26, 0xffff, RZ, 0xc0, !PT ;  /* 0x0000ffff1a137812 */ /* 0x000fe400078ec0ff */
[----:B------:R-:W-:Y:S02]  /*28c0*/  LOP3.LUT R30, R30, 0xffff, RZ, 0xc0, !PT ;  /* 0x0000ffff1e1e7812 */ /* 0x000fe400078ec0ff */
[----:B------:R-:W-:Y:S02]  /*28d0*/  LOP3.LUT R34, R34, 0xffff, RZ, 0xc0, !PT ;  /* 0x0000ffff22227812 */ /* 0x000fe400078ec0ff */
[----:B------:R-:W-:Y:S01]  /*28e0*/  F2FP.SATFINITE.E4M3.F32.PACK_AB_MERGE_C R58, R59, R58, RZ ;  /* 0x0000003a3b3a723e */ /* 0x000fe200048070ff */
[C---:B-1----:R-:W-:Y:S01]  /*28f0*/  IMAD.SHL.U32 R2, R88.reuse, 0x200, RZ ;  /* 0x0000020058027824 */ /* 0x042fe200078e00ff */
[----:B------:R-:W-:Y:S01]  /*2900*/  F2FP.SATFINITE.E4M3.F32.PACK_AB_MERGE_C R62, R63, R62, RZ ;  /* 0x0000003e3f3e723e */ /* 0x000fe200048070ff */
[C---:B------:R-:W-:Y:S01]  /*2910*/  IMAD.SHL.U32 R0, R88.reuse, 0x10, RZ ;  /* 0x0000001058007824 */ /* 0x040fe200078e00ff */
[----:B------:R-:W-:Y:S01]  /*2920*/  F2FP.SATFINITE.E4M3.F32.PACK_AB_MERGE_C R66, R67, R66, RZ ;  /* 0x000000424342723e */ /* 0x000fe200048070ff */
[----:B------:R-:W-:Y:S01]  /*2930*/  IMAD.SHL.U32 R3, R88, 0x8, RZ ;  /* 0x0000000858037824 */ /* 0x000fe200078e00ff */
[----:B------:R-:W-:-:S02]  /*2940*/  LOP3.LUT R11, R2, 0x1000, RZ, 0xc0, !PT ;  /* 0x00001000020b7812 */ /* 0x000fc400078ec0ff */
[----:B------:R-:W-:Y:S02]  /*2950*/  LOP3.LUT R2, R0, 0x70, RZ, 0xc0, !PT ;  /* 0x0000007000027812 */ /* 0x000fe400078ec0ff */
[----:B------:R-:W-:Y:S02]  /*2960*/  LOP3.LUT R3, R3, 0xf80, RZ, 0xc0, !PT ;  /* 0x00000f8003037812 */ /* 0x000fe400078ec0ff */
[----:B------:R-:W-:Y:S02]  /*2970*/  IADD3 R2, R11, UR8, R2 ;  /* 0x000000080b027c10 */ /* 0x000fe4000fffe002 */
[----:B------:R-:W-:Y:S02]  /*2980*/  F2FP.SATFINITE.E4M3.F32.PACK_AB_MERGE_C R40, R41, R40, RZ ;  /* 0x000000282928723e */ /* 0x000fe400048070ff */
[----:B------:R-:W-:Y:S01]  /*2990*/  F2FP.SATFINITE.E4M3.F32.PACK_AB_MERGE_C R44, R45, R44, RZ ;  /* 0x0000002c2d2c723e */ /* 0x000fe200048070ff */
[----:B------:R-:W-:Y:S01]  /*29a0*/  IMAD.IADD R23, R3, 0x1, R2 ;  /* 0x0000000103177824 */ /* 0x000fe200078e0202 */
[----:B------:R-:W-:-:S02]  /*29b0*/  F2FP.SATFINITE.E4M3.F32.PACK_AB_MERGE_C R48, R49, R48, RZ ;  /* 0x000000303130723e */ /* 0x000fc400048070ff */
[--C-:B------:R-:W-:Y:S02]  /*29c0*/  PRMT R3, R32, 0x3340, R1.reuse ;  /* 0x0000334020037816 */ /* 0x100fe40000000001 */
[----:B------:R-:W-:Y:S02]  /*29d0*/  PRMT R11, R34, 0x3340, R1 ;  /* 0x00003340220b7816 */ /* 0x000fe40000000001 */
[----:B------:R-:W-:Y:S02]  /*29e0*/  PRMT R10, R19, 0x3340, R30 ;  /* 0x00003340130a7816 */ /* 0x000fe4000000001e */
[----:B------:R-:W-:Y:S02]  /*29f0*/  LOP3.LUT R56, R56, 0xffff, RZ, 0xc0, !PT ;  /* 0x0000ffff38387812 */ /* 0x000fe400078ec0ff */
[----:B------:R-:W-:Y:S02]  /*2a00*/  LOP3.LUT R31, R60, 0xffff, RZ, 0xc0, !PT ;  /* 0x0000ffff3c1f7812 */ /* 0x000fe400078ec0ff */
[----:B------:R-:W-:-:S02]  /*2a10*/  LOP3.LUT R64, R64, 0xffff, RZ, 0xc0, !PT ;  /* 0x0000ffff40407812 */ /* 0x000fc400078ec0ff */
[----:B------:R-:W-:Y:S02]  /*2a20*/  LOP3.LUT R58, R58, 0xffff, RZ, 0xc0, !PT ;  /* 0x0000ffff3a3a7812 */ /* 0x000fe400078ec0ff */
[----:B------:R-:W-:Y:S02]  /*2a30*/  LOP3.LUT R33, R62, 0xffff, RZ, 0xc0, !PT ;  /* 0x0000ffff3e217812 */ /* 0x000fe400078ec0ff */
[----:B------:R-:W-:Y:S02]  /*2a40*/  LOP3.LUT R66, R66, 0xffff, RZ, 0xc0, !PT ;  /* 0x0000ffff42427812 */ /* 0x000fe400078ec0ff */
[----:B------:R-:W-:Y:S02]  /*2a50*/  LOP3.LUT R40, R40, 0xffff, RZ, 0xc0, !PT ;  /* 0x0000ffff28287812 */ /* 0x000fe400078ec0ff */
[----:B------:R-:W-:Y:S02]  /*2a60*/  LOP3.LUT R27, R44, 0xffff, RZ, 0xc0, !PT ;  /* 0x0000ffff2c1b7812 */ /* 0x000fe400078ec0ff */
[----:B------:R-:W-:-:S02]  /*2a70*/  LOP3.LUT R48, R48, 0xffff, RZ, 0xc0, !PT ;  /* 0x0000ffff30307812 */ /* 0x000fc400078ec0ff */
[----:B------:R-:W-:Y:S02]  /*2a80*/  F2FP.SATFINITE.E4M3.F32.PACK_AB_MERGE_C R42, R43, R42, RZ ;  /* 0x0000002a2b2a723e */ /* 0x000fe400048070ff */
[----:B------:R-:W-:Y:S02]  /*2a90*/  F2FP.SATFINITE.E4M3.F32.PACK_AB_MERGE_C R46, R47, R46, RZ ;  /* 0x0000002e2f2e723e */ /* 0x000fe400048070ff */
[----:B------:R-:W-:Y:S02]  /*2aa0*/  F2FP.SATFINITE.E4M3.F32.PACK_AB_MERGE_C R50, R51, R50, RZ ;  /* 0x000000323332723e */ /* 0x000fe400048070ff */
[----:B------:R-:W-:Y:S02]  /*2ab0*/  F2FP.SATFINITE.E4M3.F32.PACK_AB_MERGE_C R6, R73, R72, RZ ;  /* 0x000000484906723e */ /* 0x000fe400048070ff */
[----:B------:R-:W-:Y:S02]  /*2ac0*/  F2FP.SATFINITE.E4M3.F32.PACK_AB_MERGE_C R9, R77, R76, RZ ;  /* 0x0000004c4d09723e */ /* 0x000fe400048070ff */
[----:B------:R-:W-:-:S02]  /*2ad0*/  F2FP.SATFINITE.E4M3.F32.PACK_AB_MERGE_C R80, R81, R80, RZ ;  /* 0x000000505150723e */ /* 0x000fc400048070ff */
[----:B------:R-:W-:Y:S02]  /*2ae0*/  PRMT R10, R10, 0x5410, R11 ;  /* 0x000054100a0a7816 */ /* 0x000fe4000000000b */
[----:B------:R-:W-:Y:S02]  /*2af0*/  PRMT R2, R56, 0x3340, R31 ;  /* 0x0000334038027816 */ /* 0x000fe4000000001f */
[----:B------:R-:W-:Y:S02]  /*2b00*/  PRMT R14, R66, 0x3340, R1 ;  /* 0x00003340420e7816 */ /* 0x000fe40000000001 */
[----:B------:R-:W-:Y:S02]  /*2b10*/  PRMT R11, R58, 0x3340, R33 ;  /* 0x000033403a0b7816 */ /* 0x000fe40000000021 */
[----:B------:R-:W-:Y:S02]  /*2b20*/  PRMT R13, R48, 0x3340, R1 ;  /* 0x00003340300d7816 */ /* 0x000fe40000000001 */
[----:B------:R-:W-:-:S02]  /*2b30*/  PRMT R16, R40, 0x3340, R27 ;  /* 0x0000334028107816 */ /* 0x000fc4000000001b */
[----:B------:R-:W-:Y:S02]  /*2b40*/  LOP3.LUT R42, R42, 0xffff, RZ, 0xc0, !PT ;  /* 0x0000ffff2a2a7812 */ /* 0x000fe400078ec0ff */
[----:B------:R-:W-:Y:S02]  /*2b50*/  LOP3.LUT R29, R46, 0xffff, RZ, 0xc0, !PT ;  /* 0x0000ffff2e1d7812 */ /* 0x000fe400078ec0ff */
[----:B------:R-:W-:Y:S02]  /*2b60*/  LOP3.LUT R50, R50, 0xffff, RZ, 0xc0, !PT ;  /* 0x0000ffff32327812 */ /* 0x000fe400078ec0ff */
[----:B------:R-:W-:Y:S02]  /*2b70*/  LOP3.LUT R6, R6, 0xffff, RZ, 0xc0, !PT ;  /* 0x0000ffff06067812 */ /* 0x000fe400078ec0ff */
[----:B------:R-:W-:Y:S02]  /*2b80*/  LOP3.LUT R9, R9, 0xffff, RZ, 0xc0, !PT ;  /* 0x0000ffff09097812 */ /* 0x000fe400078ec0ff */
[----:B------:R-:W-:-:S02]  /*2b90*/  LOP3.LUT R80, R80, 0xffff, RZ, 0xc0, !PT ;  /* 0x0000ffff50507812 */ /* 0x000fc400078ec0ff */
[----:B------:R-:W-:Y:S02]  /*2ba0*/  F2FP.SATFINITE.E4M3.F32.PACK_AB_MERGE_C R7, R83, R82, RZ ;  /* 0x000000525307723e */ /* 0x000fe400048070ff */
[----:B------:R-:W-:Y:S02]  /*2bb0*/  PRMT R16, R16, 0x5410, R13 ;  /* 0x0000541010107816 */ /* 0x000fe4000000000d */
[----:B------:R-:W-:Y:S02]  /*2bc0*/  PRMT R15, R50, 0x3340, R1 ;  /* 0x00003340320f7816 */ /* 0x000fe40000000001 */
[----:B0-----:R-:W-:Y:S02]  /*2bd0*/  PRMT R18, R42, 0x3340, R29 ;  /* 0x000033402a127816 */ /* 0x001fe4000000001d */
[----:B------:R-:W-:Y:S02]  /*2be0*/  PRMT R13, R80, 0x3340, R1 ;  /* 0x00003340500d7816 */ /* 0x000fe40000000001 */
[----:B------:R-:W-:-:S02]  /*2bf0*/  PRMT R24, R6, 0x3340, R9 ;  /* 0x0000334006187816 */ /* 0x000fc40000000009 */
[----:B------:R-:W-:Y:S02]  /*2c00*/  LOP3.LUT R7, R7, 0xffff, RZ, 0xc0, !PT ;  /* 0x0000ffff07077812 */ /* 0x000fe400078ec0ff */
[----:B------:R-:W-:Y:S02]  /*2c10*/  PRMT R18, R18, 0x5410, R15 ;  /* 0x0000541012127816 */ /* 0x000fe4000000000f */
[----:B------:R-:W-:Y:S02]  /*2c20*/  PRMT R24, R24, 0x5410, R13 ;  /* 0x0000541018187816 */ /* 0x000fe4000000000d */
[----:B------:R-:W-:Y:S02]  /*2c30*/  PRMT R15, R7, 0x3340, R20 ;  /* 0x00003340070f7816 */ /* 0x000fe40000000014 */
[----:B------:R-:W-:Y:S02]  /*2c40*/  SHF.R.U32.HI R13, RZ, 0x8, R19 ;  /* 0x00000008ff0d7819 */ /* 0x000fe40000011613 */
[----:B------:R-:W-:-:S02]  /*2c50*/  SHF.R.U32.HI R19, RZ, 0x8, R34 ;  /* 0x00000008ff137819 */ /* 0x000fc40000011622 */
[----:B------:R-:W-:Y:S02]  /*2c60*/  F2FP.SATFINITE.E4M3.F32.PACK_AB_MERGE_C R4, R75, R74, RZ ;  /* 0x0000004a4b04723e */ /* 0x000fe400048070ff */
[----:B------:R-:W-:Y:S02]  /*2c70*/  F2FP.SATFINITE.E4M3.F32.PACK_AB_MERGE_C R5, R79, R78, RZ ;  /* 0x0000004e4f05723e */ /* 0x000fe400048070ff */
[----:B------:R-:W-:Y:S02]  /*2c80*/  LOP3.LUT R19, R19, 0xffff, RZ, 0xc0, !PT ;  /* 0x0000ffff13137812 */ /* 0x000fe400078ec0ff */
[----:B------:R-:W-:Y:S02]  /*2c90*/  LOP3.LUT R4, R4, 0xffff, RZ, 0xc0, !PT ;  /* 0x0000ffff04047812 */ /* 0x000fe400078ec0ff */
[----:B------:R-:W-:Y:S02]  /*2ca0*/  LOP3.LUT R5, R5, 0xffff, RZ, 0xc0, !PT ;  /* 0x0000ffff05057812 */ /* 0x000fe400078ec0ff */
[----:B------:R-:W-:-:S02]  /*2cb0*/  PRMT R25, R19, 0x3340, R22 ;  /* 0x0000334013197816 */ /* 0x000fc40000000016 */
[----:B------:R-:W-:Y:S02]  /*2cc0*/  PRMT R26, R4, 0x3340, R5 ;  /* 0x00003340041a7816 */ /* 0x000fe40000000005 */
[----:B------:R-:W-:Y:S02]  /*2cd0*/  SHF.R.U32.HI R6, RZ, 0x8, R6 ;  /* 0x00000008ff067819 */ /* 0x000fe40000011606 */
[----:B------:R-:W-:Y:S02]  /*2ce0*/  PRMT R26, R26, 0x5410, R15 ;  /* 0x000054101a1a7816 */ /* 0x000fe4000000000f */
[----:B------:R-:W-:Y:S02]  /*2cf0*/  SHF.R.U32.HI R15, RZ, 0x8, R30 ;  /* 0x00000008ff0f7819 */ /* 0x000fe4000001161e */
[----:B------:R-:W-:Y:S02]  /*2d00*/  SHF.R.U32.HI R9, RZ, 0x8, R9 ;  /* 0x00000008ff097819 */ /* 0x000fe40000011609 */
[----:B------:R-:W-:-:S02]  /*2d10*/  SHF.R.U32.HI R4, RZ, 0x8, R4 ;  /* 0x00000008ff047819 */ /* 0x000fc40000011604 */
[----:B------:R-:W-:Y:S02]  /*2d20*/  SHF.R.U32.HI R5, RZ, 0x8, R5 ;  /* 0x00000008ff057819 */ /* 0x000fe40000011605 */
[----:B------:R-:W-:Y:S02]  /*2d30*/  LOP3.LUT R15, R15, 0xffff, RZ, 0xc0, !PT ;  /* 0x0000ffff0f0f7812 */ /* 0x000fe400078ec0ff */
[----:B------:R-:W-:Y:S02]  /*2d40*/  LOP3.LUT R9, R9, 0xffff, RZ, 0xc0, !PT ;  /* 0x0000ffff09097812 */ /* 0x000fe400078ec0ff */
[----:B------:R-:W-:Y:S02]  /*2d50*/  LOP3.LUT R6, R6, 0xffff, RZ, 0xc0, !PT ;  /* 0x0000ffff06067812 */ /* 0x000fe400078ec0ff */
[----:B------:R-:W-:Y:S02]  /*2d60*/  LOP3.LUT R4, R4, 0xffff, RZ, 0xc0, !PT ;  /* 0x0000ffff04047812 */ /* 0x000fe400078ec0ff */
[----:B------:R-:W-:-:S02]  /*2d70*/  F2FP.SATFINITE.E4M3.F32.PACK_AB_MERGE_C R36, R37, R36, RZ ;  /* 0x000000242524723e */ /* 0x000fc400048070ff */
[----:B------:R-:W-:Y:S02]  /*2d80*/  F2FP.SATFINITE.E4M3.F32.PACK_AB_MERGE_C R38, R39, R38, RZ ;  /* 0x000000262726723e */ /* 0x000fe400048070ff */
[----:B------:R-:W-:Y:S02]  /*2d90*/  PRMT R6, R6, 0x3340, R9 ;  /* 0x0000334006067816 */ /* 0x000fe40000000009 */
[----:B------:R-:W-:Y:S02]  /*2da0*/  LOP3.LUT R9, R36, 0xffff, RZ, 0xc0, !PT ;  /* 0x0000ffff24097812 */ /* 0x000fe400078ec0ff */
[----:B------:R-:W-:Y:S02]  /*2db0*/  SHF.R.U32.HI R7, RZ, 0x8, R7 ;  /* 0x00000008ff077819 */ /* 0x000fe40000011607 */
[----:B------:R-:W-:Y:S02]  /*2dc0*/  LOP3.LUT R0, R0, 0x1ff0, RZ, 0xc0, !PT ;  /* 0x00001ff000007812 */ /* 0x000fe400078ec0ff */
[----:B------:R-:W-:-:S02]  /*2dd0*/  SHF.R.U32.HI R19, RZ, 0x8, R50 ;  /* 0x00000008ff137819 */ /* 0x000fc40000011632 */
[----:B------:R-:W-:Y:S02]  /*2de0*/  F2FP.SATFINITE.E4M3.F32.PACK_AB_MERGE_C R52, R53, R52, RZ ;  /* 0x000000343534723e */ /* 0x000fe400048070ff */
[----:B------:R-:W-:Y:S02]  /*2df0*/  LOP3.LUT R19, R19, 0xffff, RZ, 0xc0, !PT ;  /* 0x0000ffff13137812 */ /* 0x000fe400078ec0ff */
[----:B------:R-:W-:Y:S02]  /*2e00*/  F2FP.SATFINITE.E4M3.F32.PACK_AB_MERGE_C R54, R55, R54, RZ ;  /* 0x000000363736723e */ /* 0x000fe400048070ff */
[----:B------:R-:W-:Y:S02]  /*2e10*/  F2FP.SATFINITE.E4M3.F32.PACK_AB_MERGE_C R68, R69, R68, RZ ;  /* 0x000000444544723e */ /* 0x000fe400048070ff */
[----:B------:R-:W-:Y:S02]  /*2e20*/  F2FP.SATFINITE.E4M3.F32.PACK_AB_MERGE_C R70, R71, R70, RZ ;  /* 0x000000464746723e */ /* 0x000fe400048070ff */
[----:B------:R-:W-:-:S02]  /*2e30*/  F2FP.SATFINITE.E4M3.F32.PACK_AB_MERGE_C R84, R85, R84, RZ ;  /* 0x000000545554723e */ /* 0x000fc400048070ff */
[----:B------:R-:W-:Y:S02]  /*2e40*/  LOP3.LUT R70, R70, 0xffff, RZ, 0xc0, !PT ;  /* 0x0000ffff46467812 */ /* 0x000fe400078ec0ff */
[C-C-:B------:R-:W-:Y:S02]  /*2e50*/  LOP3.LUT R36, R12.reuse, 0x58, R103.reuse, 0xfe, !PT ;  /* 0x000000580c247812 */ /* 0x140fe400078efe67 */
[C-C-:B------:R-:W-:Y:S02]  /*2e60*/  LOP3.LUT R37, R12.reuse, 0x54, R103.reuse, 0xfe, !PT ;  /* 0x000000540c257812 */ /* 0x140fe400078efe67 */
[C-C-:B------:R-:W-:Y:S02]  /*2e70*/  LOP3.LUT R39, R12.reuse, 0x50, R103.reuse, 0xfe, !PT ;  /* 0x000000500c277812 */ /* 0x140fe400078efe67 */
[C-C-:B------:R-:W-:Y:S02]  /*2e80*/  LOP3.LUT R41, R12.reuse, 0x44, R103.reuse, 0xfe, !PT ;  /* 0x000000440c297812 */ /* 0x140fe400078efe67 */
[----:B------:R-:W-:-:S02]  /*2e90*/  LOP3.LUT R44, R12, 0x40, R103, 0xfe, !PT ;  /* 0x000000400c2c7812 */ /* 0x000fc400078efe67 */
[C-C-:B------:R-:W-:Y:S02]  /*2ea0*/  LOP3.LUT R46, R12.reuse, 0x38, R103.reuse, 0xfe, !PT ;  /* 0x000000380c2e7812 */ /* 0x140fe400078efe67 */
[C-C-:B------:R-:W-:Y:S02]  /*2eb0*/  LOP3.LUT R55, R12.reuse, 0x2c, R103.reuse, 0xfe, !PT ;  /* 0x0000002c0c377812 */ /* 0x140fe400078efe67 */
[C-C-:B------:R-:W-:Y:S02]  /*2ec0*/  LOP3.LUT R57, R12.reuse, 0x24, R103.reuse, 0xfe, !PT ;  /* 0x000000240c397812 */ /* 0x140fe400078efe67 */
[C-C-:B------:R-:W-:Y:S02]  /*2ed0*/  LOP3.LUT R43, R12.reuse, 0x18, R103.reuse, 0xfe, !PT ;  /* 0x000000180c2b7812 */ /* 0x140fe400078efe67 */
[C-C-:B------:R-:W-:Y:S02]  /*2ee0*/  LOP3.LUT R45, R12.reuse, 0x14, R103.reuse, 0xfe, !PT ;  /* 0x000000140c2d7812 */ /* 0x140fe400078efe67 */
[----:B------:R-:W-:-:S02]  /*2ef0*/  LOP3.LUT R47, R12, 0x10, R103, 0xfe, !PT ;  /* 0x000000100c2f7812 */ /* 0x000fc400078efe67 */
[C-C-:B------:R-:W-:Y:S02]  /*2f00*/  LOP3.LUT R49, R12.reuse, 0xc, R103.reuse, 0xfe, !PT ;  /* 0x0000000c0c317812 */ /* 0x140fe400078efe67 */
[----:B------:R-:W-:Y:S02]  /*2f10*/  LOP3.LUT R51, R12, 0x8, R103, 0xfe, !PT ;  /* 0x000000080c337812 */ /* 0x000fe400078efe67 */
[----:B------:R-:W-:Y:S01]  /*2f20*/  F2FP.SATFINITE.E4M3.F32.PACK_AB_MERGE_C R86, R87, R86, RZ ;  /* 0x000000565756723e */ /* 0x000fe200048070ff */
[----:B------:R-:W-:Y:S01]  /*2f30*/  BAR.SYNC.DEFER_BLOCKING 0x0 ;  /* 0x0000000000007b1d */ /* 0x000fe20000010000 */
[----:B--2---:R-:W-:-:S04]  /*2f40*/  ISETP.GE.AND P0, PT, R89, UR6, PT ;  /* 0x0000000659007c0c */ /* 0x004fc8000bf06270 */
[----:B------:R-:W-:Y:S02]  /*2f50*/  ISETP.LT.AND P1, PT, R8, UR7, !P0 ;  /* 0x0000000708007c0c */ /* 0x000fe4000c721270 */
[----:B------:R-:W-:-:S04]  /*2f60*/  PRMT R8, R17, 0x3340, R28 ;  /* 0x0000334011087816 */ /* 0x000fc8000000001c */
[----:B------:R-:W-:Y:S02]  /*2f70*/  PRMT R8, R8, 0x5410, R3 ;  /* 0x0000541008087816 */ /* 0x000fe40000000003 */
[----:B------:R-:W-:Y:S02]  /*2f80*/  PRMT R3, R64, 0x3340, R1 ;  /* 0x0000334040037816 */ /* 0x000fe40000000001 */
[----:B------:R-:W-:Y:S02]  /*2f90*/  PRMT R8, R8, 0x4210, R9 ;  /* 0x0000421008087816 */ /* 0x000fe40000000009 */
[----:B------:R-:W-:Y:S02]  /*2fa0*/  PRMT R2, R2, 0x5410, R3 ;  /* 0x0000541002027816 */ /* 0x000fe40000000003 */
[----:B------:R-:W-:Y:S02]  /*2fb0*/  PRMT R3, R11, 0x5410, R14 ;  /* 0x000054100b037816 */ /* 0x000fe4000000000e */
[----:B------:R-:W-:-:S02]  /*2fc0*/  SHF.R.U32.HI R11, RZ, 0x8, R17 ;  /* 0x00000008ff0b7819 */ /* 0x000fc40000011611 */
[----:B------:R-:W-:Y:S02]  /*2fd0*/  SHF.R.U32.HI R14, RZ, 0x8, R28 ;  /* 0x00000008ff0e7819 */ /* 0x000fe4000001161c */
[----:B------:R-:W-:Y:S02]  /*2fe0*/  SHF.R.U32.HI R17, RZ, 0x8, R32 ;  /* 0x00000008ff117819 */ /* 0x000fe40000011620 */
[----:B------:R-:W-:Y:S02]  /*2ff0*/  LOP3.LUT R14, R14, 0xffff, RZ, 0xc0, !PT ;  /* 0x0000ffff0e0e7812 */ /* 0x000fe400078ec0ff */
[----:B------:R-:W-:Y:S02]  /*3000*/  LOP3.LUT R11, R11, 0xffff, RZ, 0xc0, !PT ;  /* 0x0000ffff0b0b7812 */ /* 0x000fe400078ec0ff */
[----:B------:R-:W-:Y:S02]  /*3010*/  LOP3.LUT R17, R17, 0xffff, RZ, 0xc0, !PT ;  /* 0x0000ffff11117812 */ /* 0x000fe400078ec0ff */
[----:B------:R-:W-:-:S02]  /*3020*/  PRMT R20, R11, 0x3340, R14 ;  /* 0x000033400b147816 */ /* 0x000fc4000000000e */
[----:B------:R-:W-:Y:S02]  /*3030*/  SHF.R.U32.HI R11, RZ, 0x8, R40 ;  /* 0x00000008ff0b7819 */ /* 0x000fe40000011628 */
[----:B------:R-:W-:Y:S02]  /*3040*/  SHF.R.U32.HI R14, RZ, 0x8, R27 ;  /* 0x00000008ff0e7819 */ /* 0x000fe4000001161b */
[----:B------:R-:W-:Y:S02]  /*3050*/  PRMT R21, R17, 0x3340, R22 ;  /* 0x0000334011157816 */ /* 0x000fe40000000016 */
[----:B------:R-:W-:Y:S02]  /*3060*/  SHF.R.U32.HI R17, RZ, 0x8, R48 ;  /* 0x00000008ff117819 */ /* 0x000fe40000011630 */
[----:B------:R-:W-:Y:S02]  /*3070*/  LOP3.LUT R14, R14, 0xffff, RZ, 0xc0, !PT ;  /* 0x0000ffff0e0e7812 */ /* 0x000fe400078ec0ff */
[----:B------:R-:W-:-:S02]  /*3080*/  LOP3.LUT R11, R11, 0xffff, RZ, 0xc0, !PT ;  /* 0x0000ffff0b0b7812 */ /* 0x000fc400078ec0ff */
[----:B------:R-:W-:Y:S02]  /*3090*/  LOP3.LUT R17, R17, 0xffff, RZ, 0xc0, !PT ;  /* 0x0000ffff11117812 */ /* 0x000fe400078ec0ff */
[----:B------:R-:W-:Y:S02]  /*30a0*/  PRMT R22, R11, 0x3340, R14 ;  /* 0x000033400b167816 */ /* 0x000fe4000000000e */
[----:B------:R-:W-:Y:S02]  /*30b0*/  SHF.R.U32.HI R11, RZ, 0x8, R56 ;  /* 0x00000008ff0b7819 */ /* 0x000fe40000011638 */
[----:B------:R-:W-:Y:S02]  /*30c0*/  SHF.R.U32.HI R14, RZ, 0x8, R31 ;  /* 0x00000008ff0e7819 */ /* 0x000fe4000001161f */
[----:B------:R-:W-:Y:S02]  /*30d0*/  LOP3.LUT R28, R13, 0xffff, RZ, 0xc0, !PT ;  /* 0x0000ffff0d1c7812 */ /* 0x000fe400078ec0ff */
[----:B------:R-:W-:-:S02]  /*30e0*/  SHF.R.U32.HI R13, RZ, 0x8, R42 ;  /* 0x00000008ff0d7819 */ /* 0x000fc4000001162a */
[----:B------:R-:W-:Y:S02]  /*30f0*/  PRMT R27, R17, 0x3340, R72 ;  /* 0x00003340111b7816 */ /* 0x000fe40000000048 */
[----:B------:R-:W-:Y:S02]  /*3100*/  SHF.R.U32.HI R17, RZ, 0x8, R64 ;  /* 0x00000008ff117819 */ /* 0x000fe40000011640 */
[----:B------:R-:W-:Y:S02]  /*3110*/  LOP3.LUT R14, R14, 0xffff, RZ, 0xc0, !PT ;  /* 0x0000ffff0e0e7812 */ /* 0x000fe400078ec0ff */
[----:B------:R-:W-:Y:S02]  /*3120*/  LOP3.LUT R11, R11, 0xffff, RZ, 0xc0, !PT ;  /* 0x0000ffff0b0b7812 */ /* 0x000fe400078ec0ff */
[----:B------:R-:W-:Y:S02]  /*3130*/  LOP3.LUT R30, R13, 0xffff, RZ, 0xc0, !PT ;  /* 0x0000ffff0d1e7812 */ /* 0x000fe400078ec0ff */
[----:B------:R-:W-:-:S02]  /*3140*/  SHF.R.U32.HI R13, RZ, 0x8, R58 ;  /* 0x00000008ff0d7819 */ /* 0x000fc4000001163a */
[----:B------:R-:W-:Y:S02]  /*3150*/  LOP3.LUT R32, R17, 0xffff, RZ, 0xc0, !PT ;  /* 0x0000ffff11207812 */ /* 0x000fe400078ec0ff */
[----:B------:R-:W-:Y:S02]  /*3160*/  PRMT R14, R11, 0x3340, R14 ;  /* 0x000033400b0e7816 */ /* 0x000fe4000000000e */
[----:B------:R-:W-:Y:S02]  /*3170*/  SHF.R.U32.HI R11, RZ, 0x8, R80 ;  /* 0x00000008ff0b7819 */ /* 0x000fe40000011650 */
[----:B------:R-:W-:Y:S02]  /*3180*/  LOP3.LUT R34, R13, 0xffff, RZ, 0xc0, !PT ;  /* 0x0000ffff0d227812 */ /* 0x000fe400078ec0ff */
[----:B------:R-:W-:Y:S02]  /*3190*/  PRMT R13, R32, 0x3340, R1 ;  /* 0x00003340200d7816 */ /* 0x000fe40000000001 */
[----:B------:R-:W-:-:S02]  /*31a0*/  LOP3.LUT R32, R11, 0xffff, RZ, 0xc0, !PT ;  /* 0x0000ffff0b207812 */ /* 0x000fc400078ec0ff */
[----:B------:R-:W-:Y:S02]  /*31b0*/  LOP3.LUT R11, R5, 0xffff, RZ, 0xc0, !PT ;  /* 0x0000ffff050b7812 */ /* 0x000fe400078ec0ff */
[----:B------:R-:W-:Y:S02]  /*31c0*/  PRMT R28, R28, 0x3340, R15 ;  /* 0x000033401c1c7816 */ /* 0x000fe4000000000f */
[----:B------:R-:W-:Y:S02]  /*31d0*/  PRMT R4, R4, 0x3340, R11 ;  /* 0x0000334004047816 */ /* 0x000fe4000000000b */
[----:B------:R-:W-:Y:S02]  /*31e0*/  LOP3.LUT R11, R38, 0xffff, RZ, 0xc0, !PT ;  /* 0x0000ffff260b7812 */ /* 0x000fe400078ec0ff */
[----:B------:R-:W-:Y:S02]  /*31f0*/  PRMT R20, R20, 0x5410, R21 ;  /* 0x0000541014147816 */ /* 0x000fe40000000015 */
[----:B------:R-:W-:-:S02]  /*3200*/  PRMT R28, R28, 0x5410, R25 ;  /* 0x000054101c1c7816 */ /* 0x000fc40000000019 */
[----:B------:R-:W-:Y:S02]  /*3210*/  PRMT R10, R10, 0x4210, R11 ;  /* 0x000042100a0a7816 */ /* 0x000fe4000000000b */
[----:B------:R-:W-:Y:S02]  /*3220*/  PRMT R9, R20, 0x5210, R9 ;  /* 0x0000521014097816 */ /* 0x000fe40000000009 */
[----:B------:R-:W-:Y:S02]  /*3230*/  PRMT R11, R28, 0x5210, R11 ;  /* 0x000052101c0b7816 */ /* 0x000fe4000000000b */
[----:B------:R-:W-:Y:S02]  /*3240*/  SHF.R.U32.HI R15, RZ, 0x8, R29 ;  /* 0x00000008ff0f7819 */ /* 0x000fe4000001161d */
[----:B------:R-:W-:Y:S01]  /*3250*/  PRMT R5, R32, 0x3340, R1 ;  /* 0x0000334020057816 */ /* 0x000fe20000000001 */
[----:B------:R-:W-:Y:S01]  /*3260*/  STSM.16.M88.4 [R23], R8 ;  /* 0x0000000817007844 */ /* 0x000fe20000000200 */
[----:B------:R-:W-:-:S02]  /*3270*/  LOP3.LUT R15, R15, 0xffff, RZ, 0xc0, !PT ;  /* 0x0000ffff0f0f7812 */ /* 0x000fc400078ec0ff */
[----:B------:R-:W-:Y:S01]  /*3280*/  PRMT R50, R6, 0x5410, R5 ;  /* 0x0000541006327816 */ /* 0x000fe20000000005 */
[----:B------:R-:W-:Y:S01]  /*3290*/  BAR.SYNC.DEFER_BLOCKING 0x0 ;  /* 0x0000000000007b1d */ /* 0x000fe20000010000 */
[----:B------:R-:W-:Y:S02]  /*32a0*/  PRMT R30, R30, 0x3340, R15 ;  /* 0x000033401e1e7816 */ /* 0x000fe4000000000f */
[----:B------:R-:W-:Y:S02]  /*32b0*/  SHF.R.U32.HI R15, RZ, 0x8, R33 ;  /* 0x00000008ff0f7819 */ /* 0x000fe40000011621 */
[----:B------:R-:W-:Y:S02]  /*32c0*/  PRMT R29, R19, 0x3340, R72 ;  /* 0x00003340131d7816 */ /* 0x000fe40000000048 */
[----:B------:R-:W-:Y:S02]  /*32d0*/  LOP3.LUT R15, R15, 0xffff, RZ, 0xc0, !PT ;  /* 0x0000ffff0f0f7812 */ /* 0x000fe400078ec0ff */
[----:B------:R-:W-:-:S02]  /*32e0*/  SHF.R.U32.HI R19, RZ, 0x8, R66 ;  /* 0x00000008ff137819 */ /* 0x000fc40000011642 */
[----:B------:R-:W-:Y:S02]  /*32f0*/  PRMT R15, R34, 0x3340, R15 ;  /* 0x00003340220f7816 */ /* 0x000fe4000000000f */
[----:B------:R-:W-:Y:S02]  /*3300*/  LOP3.LUT R34, R7, 0xffff, RZ, 0xc0, !PT ;  /* 0x0000ffff07227812 */ /* 0x000fe400078ec0ff */
[----:B------:R-:W-:Y:S02]  /*3310*/  LOP3.LUT R40, R19, 0xffff, RZ, 0xc0, !PT ;  /* 0x0000ffff13287812 */ /* 0x000fe400078ec0ff */
[----:B------:R-:W-:Y:S02]  /*3320*/  PRMT R7, R34, 0x3340, R1 ;  /* 0x0000334022077816 */ /* 0x000fe40000000001 */
[----:B------:R-:W-:Y:S02]  /*3330*/  LOP3.LUT R17, R52, 0xffff, RZ, 0xc0, !PT ;  /* 0x0000ffff34117812 */ /* 0x000fe400078ec0ff */
[----:B------:R-:W-:-:S02]  /*3340*/  PRMT R60, R4, 0x5410, R7 ;  /* 0x00005410043c7816 */ /* 0x000fc40000000007 */
[----:B------:R-:W-:Y:S01]  /*3350*/  LOP3.LUT R19, R54, 0xffff, RZ, 0xc0, !PT ;  /* 0x0000ffff36137812 */ /* 0x000fe200078ec0ff */
[----:B------:R-:W0:Y:S01]  /*3360*/  LDS.128 R4, [R0+UR8] ;  /* 0x0000000800047984 */ /* 0x000e220008000c00 */
[----:B------:R-:W-:Y:S02]  /*3370*/  PRMT R22, R22, 0x5410, R27 ;  /* 0x0000541016167816 */ /* 0x000fe4000000001b */
[----:B------:R-:W-:Y:S02]  /*3380*/  PRMT R30, R30, 0x5410, R29 ;  /* 0x000054101e1e7816 */ /* 0x000fe4000000001d */
[----:B------:R-:W-:Y:S02]  /*3390*/  PRMT R16, R16, 0x4210, R17 ;  /* 0x0000421010107816 */ /* 0x000fe40000000011 */
[----:B------:R-:W-:Y:S02]  /*33a0*/  PRMT R18, R18, 0x4210, R19 ;  /* 0x0000421012127816 */ /* 0x000fe40000000013 */
[----:B------:R-:W-:-:S02]  /*33b0*/  PRMT R17, R22, 0x5210, R17 ;  /* 0x0000521016117816 */ /* 0x000fc40000000011 */
[----:B------:R-:W-:Y:S01]  /*33c0*/  PRMT R19, R30, 0x5210, R19 ;  /* 0x000052101e137816 */ /* 0x000fe20000000013 */
[----:B------:R-:W-:Y:S01]  /*33d0*/  BAR.SYNC.DEFER_BLOCKING 0x0 ;  /* 0x0000000000007b1d */ /* 0x000fe20000010000 */
[----:B------:R-:W-:Y:S01]  /*33e0*/  PRMT R34, R14, 0x5410, R13 ;  /* 0x000054100e227816 */ /* 0x000fe2000000000d */
[----:B------:R-:W-:Y:S01]  /*33f0*/  IMAD R14, R89, UR4, RZ ;  /* 0x00000004590e7c24 */ /* 0x000fe2000f8e02ff */
[----:B------:R-:W-:Y:S02]  /*3400*/  PRMT R40, R40, 0x3340, R1 ;  /* 0x0000334028287816 */ /* 0x000fe40000000001 */
[----:B------:R-:W-:Y:S01]  /*3410*/  LOP3.LUT R13, R68, 0xffff, RZ, 0xc0, !PT ;  /* 0x0000ffff440d7812 */ /* 0x000fe200078ec0ff */
[----:B------:R-:W-:Y:S01]  /*3420*/  ULDC.64 UR4, c[0x0][0x220] ;  /* 0x0000880000047ab9 */ /* 0x000fe20000000a00 */
[----:B------:R-:W-:Y:S01]  /*3430*/  PRMT R15, R15, 0x5410, R40 ;  /* 0x000054100f0f7816 */ /* 0x000fe20000000028 */
[----:B------:R-:W1:Y:S01]  /*3440*/  S2R R89, SR_TID.X ;  /* 0x0000000000597919 */ /* 0x000e620000002100 */
[----:B------:R-:W-:-:S02]  /*3450*/  PRMT R33, R34, 0x5210, R13 ;  /* 0x0000521022217816 */ /* 0x000fc4000000000d */
[----:B------:R-:W-:Y:S02]  /*3460*/  PRMT R32, R2, 0x4210, R13 ;  /* 0x0000421002207816 */ /* 0x000fe4000000000d */
[--C-:B------:R-:W-:Y:S02]  /*3470*/  PRMT R34, R3, 0x4210, R70.reuse ;  /* 0x0000421003227816 */ /* 0x100fe40000000046 */
[----:B------:R-:W-:Y:S02]  /*3480*/  PRMT R35, R15, 0x5210, R70 ;  /* 0x000052100f237816 */ /* 0x000fe40000000046 */
[----:B------:R-:W-:Y:S02]  /*3490*/  LOP3.LUT R25, R84, 0xffff, RZ, 0xc0, !PT ;  /* 0x0000ffff54197812 */ /* 0x000fe400078ec0ff */
[----:B------:R-:W-:Y:S02]  /*34a0*/  IADD3 R2, P2, R14, UR4, RZ ;  /* 0x000000040e027c10 */ /* 0x000fe4000ff5e0ff */
[----:B------:R-:W-:-:S02]  /*34b0*/  PRMT R24, R24, 0x4210, R25 ;  /* 0x0000421018187816 */ /* 0x000fc40000000019 */
[----:B------:R-:W-:Y:S01]  /*34c0*/  PRMT R25, R50, 0x5210, R25 ;  /* 0x0000521032197816 */ /* 0x000fe20000000019 */
[----:B------:R2:W-:Y:S01]  /*34d0*/  STSM.16.M88.4 [R23], R16 ;  /* 0x0000001017007844 */ /* 0x0005e20000000200 */
[----:B------:R-:W-:Y:S02]  /*34e0*/  LEA.HI.X.SX32 R3, R14, UR5, 0x1, P2 ;  /* 0x000000050e037c11 */ /* 0x000fe400090f0eff */
[C-C-:B------:R-:W-:Y:S01]  /*34f0*/  LOP3.LUT R30, R12.reuse, 0x78, R103.reuse, 0xfe, !PT ;  /* 0x000000780c1e7812 */ /* 0x140fe200078efe67 */
[----:B------:R-:W-:Y:S01]  /*3500*/  BAR.SYNC.DEFER_BLOCKING 0x0 ;  /* 0x0000000000007b1d */ /* 0x000fe20000010000 */
[C-C-:B------:R-:W-:Y:S02]  /*3510*/  LOP3.LUT R20, R12.reuse, 0x74, R103.reuse, 0xfe, !PT ;  /* 0x000000740c147812 */ /* 0x140fe400078efe67 */
[C-C-:B------:R-:W-:Y:S02]  /*3520*/  LOP3.LUT R22, R12.reuse, 0x6c, R103.reuse, 0xfe, !PT ;  /* 0x0000006c0c167812 */ /* 0x140fe400078efe67 */
[----:B------:R-:W-:-:S02]  /*3530*/  LOP3.LUT R21, R12, 0x68, R103, 0xfe, !PT ;  /* 0x000000680c157812 */ /* 0x000fc400078efe67 */
[C-C-:B------:R-:W-:Y:S02]  /*3540*/  LOP3.LUT R28, R12.reuse, 0x5c, R103.reuse, 0xfe, !PT ;  /* 0x0000005c0c1c7812 */ /* 0x140fe400078efe67 */
[C-C-:B------:R-:W-:Y:S02]  /*3550*/  LOP3.LUT R38, R12.reuse, 0x4c, R103.reuse, 0xfe, !PT ;  /* 0x0000004c0c267812 */ /* 0x140fe400078efe67 */
[C-C-:B------:R-:W-:Y:S01]  /*3560*/  LOP3.LUT R40, R12.reuse, 0x48, R103.reuse, 0xfe, !PT ;  /* 0x000000480c287812 */ /* 0x140fe200078efe67 */
[----:B--2---:R-:W2:Y:S01]  /*3570*/  LDC R16, c[0x0][0x248] ;  /* 0x00009200ff107b82 */ /* 0x004ea20000000800 */
[----:B-1----:R-:W-:Y:S02]  /*3580*/  LEA.HI R89, R89, 0x2, RZ, 0x18 ;  /* 0x0000000259597811 */ /* 0x002fe400078fc0ff */
[C-C-:B------:R-:W-:Y:S02]  /*3590*/  LOP3.LUT R18, R12.reuse, 0x70, R103.reuse, 0xfe, !PT ;  /* 0x000000700c127812 */ /* 0x140fe400078efe67 */
[C-C-:B------:R-:W-:Y:S01]  /*35a0*/  LOP3.LUT R17, R12.reuse, 0x64, R103.reuse, 0xfe, !PT ;  /* 0x000000640c117812 */ /* 0x140fe200078efe67 */
[----:B------:R-:W-:Y:S01]  /*35b0*/  VIADD R13, R89, UR9 ;  /* 0x00000009590d7c36 */ /* 0x000fe20008000000 */
[C-C-:B------:R-:W-:Y:S01]  /*35c0*/  LOP3.LUT R19, R12.reuse, 0x60, R103.reuse, 0xfe, !PT ;  /* 0x000000600c137812 */ /* 0x140fe200078efe67 */
[----:B------:R-:W1:Y:S01]  /*35d0*/  S2R R89, SR_TID.X ;  /* 0x0000000000597919 */ /* 0x000e620000002100 */
[----:B------:R-:W-:-:S02]  /*35e0*/  LOP3.LUT R42, R12, 0x3c, R103, 0xfe, !PT ;  /* 0x0000003c0c2a7812 */ /* 0x000fc400078efe67 */
[C-C-:B------:R-:W-:Y:S01]  /*35f0*/  LOP3.LUT R48, R12.reuse, 0x34, R103.reuse, 0xfe, !PT ;  /* 0x000000340c307812 */ /* 0x140fe200078efe67 */
[----:B------:R-:W3:Y:S01]  /*3600*/  LDS.128 R8, [R0+UR8] ;  /* 0x0000000800087984 */ /* 0x000ee20008000c00 */
[C-C-:B------:R-:W-:Y:S02]  /*3610*/  LOP3.LUT R54, R12.reuse, 0x30, R103.reuse, 0xfe, !PT ;  /* 0x000000300c367812 */ /* 0x140fe400078efe67 */
[C-C-:B------:R-:W-:Y:S01]  /*3620*/  LOP3.LUT R56, R12.reuse, 0x28, R103.reuse, 0xfe, !PT ;  /* 0x000000280c387812 */ /* 0x140fe200078efe67 */
[----:B------:R-:W-:Y:S01]  /*3630*/  BAR.SYNC.DEFER_BLOCKING 0x0 ;  /* 0x0000000000007b1d */ /* 0x000fe20000010000 */
[C-C-:B------:R-:W-:Y:S02]  /*3640*/  LOP3.LUT R58, R12.reuse, 0x20, R103.reuse, 0xfe, !PT ;  /* 0x000000200c3a7812 */ /* 0x140fe400078efe67 */
[----:B------:R-:W-:Y:S02]  /*3650*/  LOP3.LUT R31, R12, 0x1c, R103, 0xfe, !PT ;  /* 0x0000001c0c1f7812 */ /* 0x000fe400078efe67 */
[----:B------:R-:W-:-:S02]  /*3660*/  ISETP.LT.AND P5, PT, R13, UR7, !P0 ;  /* 0x000000070d007c0c */ /* 0x000fc4000c7a1270 */
[----:B------:R-:W-:Y:S01]  /*3670*/  LOP3.LUT R27, R86, 0xffff, RZ, 0xc0, !PT ;  /* 0x0000ffff561b7812 */ /* 0x000fe200078ec0ff */
[-C--:B--2---:R-:W-:Y:S01]  /*3680*/  IMAD R50, R13, R16.reuse, RZ ;  /* 0x000000100d327224 */ /* 0x084fe200078e02ff */
[----:B------:R-:W-:Y:S02]  /*3690*/  LOP3.LUT R29, R103, UR9, RZ, 0xfc, !PT ;  /* 0x00000009671d7c12 */ /* 0x000fe4000f8efcff */
[--C-:B------:R-:W-:Y:S02]  /*36a0*/  PRMT R26, R26, 0x4210, R27.reuse ;  /* 0x000042101a1a7816 */ /* 0x100fe4000000001b */
[----:B------:R-:W-:Y:S02]  /*36b0*/  PRMT R27, R60, 0x5210, R27 ;  /* 0x000052103c1b7816 */ /* 0x000fe4000000001b */
[C---:B------:R-:W-:Y:S01]  /*36c0*/  ISETP.LT.AND P3, PT, R29.reuse, UR7, !P0 ;  /* 0x000000071d007c0c */ /* 0x040fe2000c761270 */
[----:B------:R-:W-:Y:S01]  /*36d0*/  IMAD R29, R29, R16, RZ ;  /* 0x000000101d1d7224 */ /* 0x000fe200078e02ff */
[----:B0-----:R-:W-:-:S02]  /*36e0*/  PRMT R63, R4, 0x7770, RZ ;  /* 0x00007770043f7816 */ /* 0x001fc400000000ff */
[----:B------:R-:W-:Y:S02]  /*36f0*/  PRMT R59, R5, 0x7770, RZ ;  /* 0x00007770053b7816 */ /* 0x000fe400000000ff */
[----:B------:R-:W-:Y:S01]  /*3700*/  PRMT R61, R6, 0x7770, RZ ;  /* 0x00007770063d7816 */ /* 0x000fe200000000ff */
[----:B------:R0:W-:Y:S01]  /*3710*/  STSM.16.M88.4 [R23], R32 ;  /* 0x0000002017007844 */ /* 0x0001e20000000200 */
[----:B-1----:R-:W-:-:S05]  /*3720*/  LEA.HI R89, R89, 0x6, RZ, 0x18 ;  /* 0x0000000659597811 */ /* 0x002fca00078fc0ff */
[----:B------:R-:W-:Y:S02]  /*3730*/  VIADD R53, R89, UR9 ;  /* 0x0000000959357c36 */ /* 0x000fe40008000000 */
[----:B------:R-:W1:Y:S01]  /*3740*/  S2R R89, SR_TID.X ;  /* 0x0000000000597919 */ /* 0x000e620000002100 */
[----:B0-----:R-:W-:Y:S01]  /*3750*/  LOP3.LUT R35, R12, 0x4, R103, 0xfe, !PT ;  /* 0x000000040c237812 */ /* 0x001fe200078efe67 */
[----:B------:R-:W-:Y:S01]  /*3760*/  BAR.SYNC.DEFER_BLOCKING 0x0 ;  /* 0x0000000000007b1d */ /* 0x000fe20000010000 */
[-C--:B------:R-:W-:Y:S02]  /*3770*/  IADD3 R32, P2, R29, R2.reuse, RZ ;  /* 0x000000021d207210 */ /* 0x080fe40007f5e0ff */
[----:B------:R-:W-:Y:S01]  /*3780*/  IADD3 R34, P4, R50, R2, RZ ;  /* 0x0000000232227210 */ /* 0x000fe20007f9e0ff */
[----:B------:R-:W-:Y:S01]  /*3790*/  IMAD R52, R35, R16, RZ ;  /* 0x0000001023347224 */ /* 0x000fe200078e02ff */
[----:B------:R-:W-:Y:S01]  /*37a0*/  LEA.HI.X.SX32 R33, R29, R3, 0x1, P2 ;  /* 0x000000031d217211 */ /* 0x000fe200010f0eff */
[----:B------:R-:W-:Y:S01]  /*37b0*/  IMAD R29, R16, 0x20, R29 ;  /* 0x00000020101d7824 */ /* 0x000fe200078e021d */
[----:B------:R-:W-:-:S02]  /*37c0*/  ISETP.LT.AND P2, PT, R35, UR7, !P0 ;  /* 0x0000000723007c0c */ /* 0x000fc4000c741270 */
[----:B------:R-:W-:Y:S02]  /*37d0*/  LEA.HI.X.SX32 R35, R50, R3, 0x1, P4 ;  /* 0x0000000332237211 */ /* 0x000fe400020f0eff */
[C---:B------:R-:W-:Y:S01]  /*37e0*/  ISETP.LT.AND P4, PT, R53.reuse, UR7, !P0 ;  /* 0x0000000735007c0c */ /* 0x040fe2000c781270 */
[----:B------:R-:W-:Y:S01]  /*37f0*/  IMAD R53, R53, R16, RZ ;  /* 0x0000001035357224 */ /* 0x000fe200078e02ff */
[----:B-1----:R-:W-:Y:S01]  /*3800*/  LEA.HI R89, R89, 0xa, RZ, 0x18 ;  /* 0x0000000a59597811 */ /* 0x002fe200078fc0ff */
[----:B------:R-:W0:Y:S01]  /*3810*/  LDS.128 R12, [R0+UR8] ;  /* 0x00000008000c7984 */ /* 0x000e220008000c00 */
[----:B------:R-:W-:Y:S06]  /*3820*/  BAR.SYNC.DEFER_BLOCKING 0x0 ;  /* 0x0000000000007b1d */ /* 0x000fec0000010000 */
[----:B------:R1:W-:Y:S02]  /*3830*/  STSM.16.M88.4 [R23], R24 ;  /* 0x0000001817007844 */ /* 0x0003e40000000200 */
[----:B------:R-:W-:Y:S01]  /*3840*/  BAR.SYNC.DEFER_BLOCKING 0x0 ;  /* 0x0000000000007b1d */ /* 0x000fe20000010000 */
[----:B-1----:R-:W-:-:S05]  /*3850*/  VIADD R23, R89, UR9 ;  /* 0x0000000959177c36 */ /* 0x002fca0008000000 */
[----:B------:R1:W-:Y:S01]  /*3860*/  @P3 STG.E.U8 desc[UR10][R32.64], R63 ;  /* 0x0000003f20003986 */ /* 0x0003e2000c10110a */
[C---:B------:R-:W-:Y:S01]  /*3870*/  ISETP.LT.AND P3, PT, R51.reuse, UR7, !P0 ;  /* 0x0000000733007c0c */ /* 0x040fe2000c761270 */
[----:B------:R-:W-:Y:S02]  /*3880*/  IMAD R51, R51, R16, RZ ;  /* 0x0000001033337224 */ /* 0x000fe400078e02ff */
[----:B------:R2:W-:Y:S01]  /*3890*/  @P5 STG.E.U8 desc[UR10][R34.64], R59 ;  /* 0x0000003b22005986 */ /* 0x0005e2000c10110a */
[----:B------:R-:W-:-:S04]  /*38a0*/  IADD3 R24, P5, R52, R2, RZ ;  /* 0x0000000234187210 */ /* 0x000fc80007fbe0ff */
[-C--:B------:R-:W-:Y:S02]  /*38b0*/  LEA.HI.X.SX32 R25, R52, R3.reuse, 0x1, P5 ;  /* 0x0000000334197211 */ /* 0x080fe400028f0eff */
[-C--:B------:R-:W-:Y:S02]  /*38c0*/  IADD3 R26, P5, R53, R2.reuse, RZ ;  /* 0x00000002351a7210 */ /* 0x080fe40007fbe0ff */
[----:B-1----:R-:W-:Y:S01]  /*38d0*/  IADD3 R32, P6, R51, R2, RZ ;  /* 0x0000000233207210 */ /* 0x002fe20007fde0ff */
[----:B------:R1:W-:Y:S01]  /*38e0*/  @P2 STG.E.U8 desc[UR10][R24.64], R61 ;  /* 0x0000003d18002986 */ /* 0x0003e2000c10110a */
[----:B------:R-:W-:Y:S02]  /*38f0*/  LEA.HI.X.SX32 R27, R53, R3, 0x1, P5 ;  /* 0x00000003351b7211 */ /* 0x000fe400028f0eff */
[C---:B------:R-:W-:Y:S01]  /*3900*/  ISETP.LT.AND P2, PT, R23.reuse, UR7, !P0 ;  /* 0x0000000717007c0c */ /* 0x040fe2000c741270 */
[----:B------:R-:W-:Y:S01]  /*3910*/  IMAD R23, R23, R16, RZ ;  /* 0x0000001017177224 */ /* 0x000fe200078e02ff */
[----:B--2---:R-:W-:-:S02]  /*3920*/  PRMT R59, R7, 0x7770, RZ ;  /* 0x00007770073b7816 */ /* 0x004fc400000000ff */
[-C--:B------:R-:W-:Y:S02]  /*3930*/  LEA.HI.X.SX32 R33, R51, R3.reuse, 0x1, P6 ;  /* 0x0000000333217211 */ /* 0x080fe400030f0eff */
[----:B------:R-:W-:Y:S01]  /*3940*/  PRMT R53, R4, 0x7771, RZ ;  /* 0x0000777104357816 */ /* 0x000fe200000000ff */
[----:B------:R2:W-:Y:S01]  /*3950*/  @P4 STG.E.U8 desc[UR10][R26.64], R59 ;  /* 0x0000003b1a004986 */ /* 0x0005e2000c10110a */
[----:B------:R-:W-:Y:S02]  /*3960*/  IADD3 R34, P4, R23, R2, RZ ;  /* 0x0000000217227210 */ /* 0x000fe40007f9e0ff */
[C---:B------:R-:W-:Y:S01]  /*3970*/  ISETP.LT.AND P5, PT, R49.reuse, UR7, !P0 ;  /* 0x0000000731007c0c */ /* 0x040fe2000c7a1270 */
[-C--:B------:R-:W-:Y:S01]  /*3980*/  IMAD R49, R49, R16.reuse, RZ ;  /* 0x0000001031317224 */ /* 0x080fe200078e02ff */
[----:B------:R-:W-:Y:S01]  /*3990*/  LEA.HI.X.SX32 R35, R23, R3, 0x1, P4 ;  /* 0x0000000317237211 */ /* 0x000fe200020f0eff */
[----:B------:R4:W-:Y:S01]  /*39a0*/  @P3 STG.E.U8 desc[UR10][R32.64], R53 ;  /* 0x0000003520003986 */ /* 0x0009e2000c10110a */
[----:B------:R-:W-:Y:S01]  /*39b0*/  PRMT R51, R5, 0x7771, RZ ;  /* 0x0000777105337816 */ /* 0x000fe200000000ff */
[----:B------:R-:W-:Y:S01]  /*39c0*/  VIADD R23, R124, UR9 ;  /* 0x000000097c177c36 */ /* 0x000fe20008000000 */
[C---:B------:R-:W-:Y:S01]  /*39d0*/  ISETP.LT.AND P3, PT, R125.reuse, UR7, !P0 ;  /* 0x000000077d007c0c */ /* 0x040fe2000c761270 */
[----:B------:R-:W-:-:S02]  /*39e0*/  IMAD R125, R125, R16, RZ ;  /* 0x000000107d7d7224 */ /* 0x000fc400078e02ff */
[----:B------:R5:W-:Y:S01]  /*39f0*/  @P2 STG.E.U8 desc[UR10][R34.64], R51 ;  /* 0x0000003322002986 */ /* 0x000be2000c10110a */
[-C--:B-1----:R-:W-:Y:S02]  /*3a00*/  IADD3 R24, P2, R49, R2.reuse, RZ ;  /* 0x0000000231187210 */ /* 0x082fe40007f5e0ff */
[----:B--2---:R-:W-:Y:S02]  /*3a10*/  IADD3 R26, P6, R125, R2, RZ ;  /* 0x000000027d1a7210 */ /* 0x004fe40007fde0ff */
[----:B------:R-:W-:Y:S02]  /*3a20*/  LEA.HI.X.SX32 R25, R49, R3, 0x1, P2 ;  /* 0x0000000331197211 */ /* 0x000fe400010f0eff */
[C---:B------:R-:W-:Y:S01]  /*3a30*/  ISETP.LT.AND P2, PT, R47.reuse, UR7, !P0 ;  /* 0x000000072f007c0c */ /* 0x040fe2000c741270 */
[-C--:B------:R-:W-:Y:S01]  /*3a40*/  IMAD R47, R47, R16.reuse, RZ ;  /* 0x000000102f2f7224 */ /* 0x080fe200078e02ff */
[C---:B------:R-:W-:Y:S01]  /*3a50*/  ISETP.LT.AND P4, PT, R23.reuse, UR7, !P0 ;  /* 0x0000000717007c0c */ /* 0x040fe2000c781270 */
[----:B------:R-:W-:Y:S01]  /*3a60*/  IMAD R23, R23, R16, RZ ;  /* 0x0000001017177224 */ /* 0x000fe200078e02ff */
[----:B------:R-:W-:-:S02]  /*3a70*/  PRMT R59, R6, 0x7771, RZ ;  /* 0x00007771063b7816 */ /* 0x000fc400000000ff */
[-C--:B------:R-:W-:Y:S02]  /*3a80*/  LEA.HI.X.SX32 R27, R125, R3.reuse, 0x1, P6 ;  /* 0x000000037d1b7211 */ /* 0x080fe400030f0eff */
[-C--:B----4-:R-:W-:Y:S01]  /*3a90*/  IADD3 R32, P6, R47, R2.reuse, RZ ;  /* 0x000000022f207210 */ /* 0x090fe20007fde0ff */
[----:B------:R1:W-:Y:S01]  /*3aa0*/  @P5 STG.E.U8 desc[UR10][R24.64], R59 ;  /* 0x0000003b18005986 */ /* 0x0003e2000c10110a */
[----:B-----5:R-:W-:Y:S02]  /*3ab0*/  IADD3 R34, P5, R23, R2, RZ ;  /* 0x0000000217227210 */ /* 0x020fe40007fbe0ff */
[----:B------:R-:W-:Y:S02]  /*3ac0*/  PRMT R53, R7, 0x7771, RZ ;  /* 0x0000777107357816 */ /* 0x000fe400000000ff */
[-C--:B------:R-:W-:Y:S02]  /*3ad0*/  LEA.HI.X.SX32 R33, R47, R3.reuse, 0x1, P6 ;  /* 0x000000032f217211 */ /* 0x080fe400030f0eff */
[----:B------:R-:W-:Y:S01]  /*3ae0*/  PRMT R51, R4, 0x7772, RZ ;  /* 0x0000777204337816 */ /* 0x000fe200000000ff */
[----:B------:R2:W-:Y:S01]  /*3af0*/  @P3 STG.E.U8 desc[UR10][R26.64], R53 ;  /* 0x000000351a003986 */ /* 0x0005e2000c10110a */
[C---:B------:R-:W-:Y:S01]  /*3b00*/  ISETP.LT.AND P6, PT, R45.reuse, UR7, !P0 ;  /* 0x000000072d007c0c */ /* 0x040fe2000c7c1270 */
[----:B------:R-:W-:Y:S01]  /*3b10*/  IMAD R45, R45, R16, RZ ;  /* 0x000000102d2d7224 */ /* 0x000fe200078e02ff */
[----:B------:R-:W-:Y:S01]  /*3b20*/  LEA.HI.X.SX32 R35, R23, R3, 0x1, P5 ;  /* 0x0000000317237211 */ /* 0x000fe200028f0eff */
[----:B------:R-:W-:Y:S01]  /*3b30*/  VIADD R23, R122, UR9 ;  /* 0x000000097a177c36 */ /* 0x000fe20008000000 */
[----:B------:R4:W-:Y:S01]  /*3b40*/  @P2 STG.E.U8 desc[UR10][R32.64], R51 ;  /* 0x0000003320002986 */ /* 0x0009e2000c10110a */
[----:B------:R-:W-:-:S02]  /*3b50*/  PRMT R49, R5, 0x7772, RZ ;  /* 0x0000777205317816 */ /* 0x000fc400000000ff */
[----:B-1----:R-:W-:Y:S02]  /*3b60*/  IADD3 R24, P2, R45, R2, RZ ;  /* 0x000000022d187210 */ /* 0x002fe40007f5e0ff */
[C---:B------:R-:W-:Y:S01]  /*3b70*/  ISETP.LT.AND P5, PT, R23.reuse, UR7, !P0 ;  /* 0x0000000717007c0c */ /* 0x040fe2000c7a1270 */
[----:B------:R-:W-:Y:S01]  /*3b80*/  @P4 STG.E.U8 desc[UR10][R34.64], R49 ;  /* 0x0000003122004986 */ /* 0x000fe2000c10110a */
[-C--:B--2---:R-:W-:Y:S01]  /*3b90*/  IMAD R27, R23, R16.reuse, RZ ;  /* 0x00000010171b7224 */ /* 0x084fe200078e02ff */
[----:B------:R-:W-:Y:S01]  /*3ba0*/  LEA.HI.X.SX32 R25, R45, R3, 0x1, P2 ;  /* 0x000000032d197211 */ /* 0x000fe200010f0eff */
[----:B------:R-:W-:Y:S01]  /*3bb0*/  VIADD R23, R120, UR9 ;  /* 0x0000000978177c36 */ /* 0x000fe20008000000 */
[C---:B------:R-:W-:Y:S01]  /*3bc0*/  ISETP.LT.AND P4, PT, R43.reuse, UR7, !P0 ;  /* 0x000000072b007c0c */ /* 0x040fe2000c781270 */
[----:B------:R-:W-:Y:S01]  /*3bd0*/  IMAD R43, R43, R16, RZ ;  /* 0x000000102b2b7224 */ /* 0x000fe200078e02ff */
[----:B------:R-:W-:Y:S02]  /*3be0*/  IADD3 R26, P2, R27, R2, RZ ;  /* 0x000000021b1a7210 */ /* 0x000fe40007f5e0ff */
[----:B------:R-:W-:-:S02]  /*3bf0*/  PRMT R47, R6, 0x7772, RZ ;  /* 0x00007772062f7816 */ /* 0x000fc400000000ff */
[-C--:B------:R-:W-:Y:S02]  /*3c00*/  LEA.HI.X.SX32 R27, R27, R3.reuse, 0x1, P2 ;  /* 0x000000031b1b7211 */ /* 0x080fe400010f0eff */
[----:B------:R-:W-:Y:S01]  /*3c10*/  ISETP.LT.AND P2, PT, R23, UR7, !P0 ;  /* 0x0000000717007c0c */ /* 0x000fe2000c741270 */
[----:B------:R1:W-:Y:S01]  /*3c20*/  @P6 STG.E.U8 desc[UR10][R24.64], R47 ;  /* 0x0000002f18006986 */ /* 0x0003e2000c10110a */
[----:B------:R-:W-:Y:S01]  /*3c30*/  PRMT R45, R7, 0x7772, RZ ;  /* 0x00007772072d7816 */ /* 0x000fe200000000ff */
[----:B------:R-:W-:Y:S01]  /*3c40*/  IMAD R23, R23, R16, RZ ;  /* 0x0000001017177224 */ /* 0x000fe200078e02ff */
[C---:B----4-:R-:W-:Y:S02]  /*3c50*/  IADD3 R32, P6, R43.reuse, R2, RZ ;  /* 0x000000022b207210 */ /* 0x050fe40007fde0ff */
[----:B------:R-:W-:Y:S01]  /*3c60*/  ISETP.LT.AND P3, PT, R30, UR7, !P0 ;  /* 0x000000071e007c0c */ /* 0x000fe2000c761270 */
[----:B------:R2:W-:Y:S01]  /*3c70*/  @P5 STG.E.U8 desc[UR10][R26.64], R45 ;  /* 0x0000002d1a005986 */ /* 0x0005e2000c10110a */
[----:B------:R-:W-:-:S02]  /*3c80*/  LEA.HI.X.SX32 R33, R43, R3, 0x1, P6 ;  /* 0x000000032b217211 */ /* 0x000fc400030f0eff */
[----:B------:R-:W-:Y:S02]  /*3c90*/  IADD3 R30, P5, R23, R2, RZ ;  /* 0x00000002171e7210 */ /* 0x000fe40007fbe0ff */
[----:B------:R-:W-:Y:S01]  /*3ca0*/  PRMT R43, R4, 0x7773, RZ ;  /* 0x00007773042b7816 */ /* 0x000fe200000000ff */
[-C--:B-1----:R-:W-:Y:S01]  /*3cb0*/  IMAD R24, R31, R16.reuse, RZ ;  /* 0x000000101f187224 */ /* 0x082fe200078e02ff */
[----:B------:R-:W-:Y:S01]  /*3cc0*/  PRMT R35, R5, 0x7773, RZ ;  /* 0x0000777305237816 */ /* 0x000fe200000000ff */
[----:B------:R-:W-:Y:S01]  /*3cd0*/  VIADD R5, R118, UR9 ;  /* 0x0000000976057c36 */ /* 0x000fe20008000000 */
[----:B------:R-:W-:Y:S01]  /*3ce0*/  ISETP.LT.AND P6, PT, R31, UR7, !P0 ;  /* 0x000000071f007c0c */ /* 0x000fe2000c7c1270 */
[----:B------:R1:W-:Y:S01]  /*3cf0*/  @P4 STG.E.U8 desc[UR10][R32.64], R43 ;  /* 0x0000002b20004986 */ /* 0x0003e2000c10110a */
[----:B------:R-:W-:Y:S01]  /*3d00*/  LEA.HI.X.SX32 R31, R23, R3, 0x1, P5 ;  /* 0x00000003171f7211 */ /* 0x000fe200028f0eff */
[----:B------:R-:W-:Y:S01]  /*3d10*/  IMAD R25, R5, R16, RZ ;  /* 0x0000001005197224 */ /* 0x000fe200078e02ff */
[----:B------:R-:W-:-:S02]  /*3d20*/  IADD3 R4, P4, R24, R2, RZ ;  /* 0x0000000218047210 */ /* 0x000fc40007f9e0ff */
[----:B------:R-:W-:Y:S01]  /*3d30*/  LEA.HI R23, R88, UR9, RZ, 0x18 ;  /* 0x0000000958177c11 */ /* 0x000fe2000f8fc0ff */
[----:B------:R4:W-:Y:S01]  /*3d40*/  @P2 STG.E.U8 desc[UR10][R30.64], R35 ;  /* 0x000000231e002986 */ /* 0x0009e2000c10110a */
[----:B------:R-:W-:Y:S02]  /*3d50*/  ISETP.LT.AND P2, PT, R5, UR7, !P0 ;  /* 0x0000000705007c0c */ /* 0x000fe4000c741270 */
[-C--:B------:R-:W-:Y:S01]  /*3d60*/  LEA.HI.X.SX32 R5, R24, R3.reuse, 0x1, P4 ;  /* 0x0000000318057211 */ /* 0x080fe200020f0eff */
[----:B--2---:R-:W-:Y:S01]  /*3d70*/  VIADD R27, R23, 0x22 ;  /* 0x00000022171b7836 */ /* 0x004fe20000000000 */
[C---:B------:R-:W-:Y:S02]  /*3d80*/  IADD3 R24, P4, R25.reuse, R2, RZ ;  /* 0x0000000219187210 */ /* 0x040fe40007f9e0ff */
[----:B-1----:R-:W-:Y:S02]  /*3d90*/  PRMT R33, R6, 0x7773, RZ ;  /* 0x0000777306217816 */ /* 0x002fe400000000ff */
[----:B------:R-:W-:-:S02]  /*3da0*/  LEA.HI.X.SX32 R25, R25, R3, 0x1, P4 ;  /* 0x0000000319197211 */ /* 0x000fc400020f0eff */
[----:B------:R-:W-:Y:S01]  /*3db0*/  ISETP.LT.AND P4, PT, R27, UR7, !P0 ;  /* 0x000000071b007c0c */ /* 0x000fe2000c781270 */
[----:B------:R1:W-:Y:S01]  /*3dc0*/  @P6 STG.E.U8 desc[UR10][R4.64], R33 ;  /* 0x0000002104006986 */ /* 0x0003e2000c10110a */
[----:B------:R-:W-:Y:S01]  /*3dd0*/  IADD3 R6, P6, R29, R2, RZ ;  /* 0x000000021d067210 */ /* 0x000fe20007fde0ff */
[----:B------:R-:W-:Y:S01]  /*3de0*/  IMAD R27, R27, R16, RZ ;  /* 0x000000101b1b7224 */ /* 0x000fe200078e02ff */
[----:B------:R-:W-:Y:S02]  /*3df0*/  ISETP.LT.AND P5, PT, R58, UR7, !P0 ;  /* 0x000000073a007c0c */ /* 0x000fe4000c7a1270 */
[----:B----4-:R-:W-:Y:S02]  /*3e00*/  PRMT R31, R7, 0x7773, RZ ;  /* 0x00007773071f7816 */ /* 0x010fe400000000ff */
[----:B------:R-:W-:Y:S01]  /*3e10*/  LEA.HI.X.SX32 R7, R29, R3, 0x1, P6 ;  /* 0x000000031d077211 */ /* 0x000fe200030f0eff */
[----:B------:R-:W-:Y:S01]  /*3e20*/  IMAD R29, R16, 0x4, R29 ;  /* 0x00000004101d7824 */ /* 0x000fe200078e021d */
[----:B---3--:R-:W-:Y:S01]  /*3e30*/  PRMT R43, R8, 0x7770, RZ ;  /* 0x00007770082b7816 */ /* 0x008fe200000000ff */
[----:B------:R2:W-:Y:S01]  /*3e40*/  @P2 STG.E.U8 desc[UR10][R24.64], R31 ;  /* 0x0000001f18002986 */ /* 0x0005e2000c10110a */
[----:B------:R-:W-:-:S02]  /*3e50*/  ISETP.LT.AND P2, PT, R57, UR7, !P0 ;  /* 0x0000000739007c0c */ /* 0x000fc4000c741270 */
[-C--:B-1----:R-:W-:Y:S02]  /*3e60*/  IADD3 R4, P6, R27, R2.reuse, RZ ;  /* 0x000000021b047210 */ /* 0x082fe40007fde0ff */
[----:B------:R-:W-:Y:S01]  /*3e70*/  PRMT R35, R9, 0x7770, RZ ;  /* 0x0000777009237816 */ /* 0x000fe200000000ff */
[----:B------:R1:W-:Y:S01]  /*3e80*/  @P5 STG.E.U8 desc[UR10][R6.64], R43 ;  /* 0x0000002b06005986 */ /* 0x0003e2000c10110a */
[-C--:B------:R-:W-:Y:S01]  /*3e90*/  LEA.HI.X.SX32 R5, R27, R3.reuse, 0x1, P6 ;  /* 0x000000031b057211 */ /* 0x080fe200030f0eff */
[----:B------:R-:W-:Y:S01]  /*3ea0*/  VIADD R27, R23, 0x26 ;  /* 0x00000026171b7836 */ /* 0x000fe20000000000 */
[----:B------:R-:W-:Y:S02]  /*3eb0*/  IADD3 R26, P6, R29, R2, RZ ;  /* 0x000000021d1a7210 */ /* 0x000fe40007fde0ff */
[----:B------:R-:W-:Y:S01]  /*3ec0*/  PRMT R33, R10, 0x7770, RZ ;  /* 0x000077700a217816 */ /* 0x000fe200000000ff */
[C---:B--2---:R-:W-:Y:S01]  /*3ed0*/  IMAD R24, R27.reuse, R16, RZ ;  /* 0x000000101b187224 */ /* 0x044fe200078e02ff */
[----:B------:R2:W-:Y:S01]  /*3ee0*/  @P4 STG.E.U8 desc[UR10][R4.64], R35 ;  /* 0x0000002304004986 */ /* 0x0005e2000c10110a */
[----:B------:R-:W-:Y:S01]  /*3ef0*/  ISETP.LT.AND P4, PT, R27, UR7, !P0 ;  /* 0x000000071b007c0c */ /* 0x000fe2000c781270 */
[----:B------:R-:W-:Y:S01]  /*3f00*/  VIADD R25, R23, 0x2a ;  /* 0x0000002a17197836 */ /* 0x000fe20000000000 */
[----:B------:R-:W-:Y:S01]  /*3f10*/  LEA.HI.X.SX32 R27, R29, R3, 0x1, P6 ;  /* 0x000000031d1b7211 */ /* 0x000fe200030f0eff */
[----:B------:R-:W-:Y:S01]  /*3f20*/  IMAD R29, R16, 0x4, R29 ;  /* 0x00000004101d7824 */ /* 0x000fe200078e021d */
[----:B-1----:R-:W-:-:S02]  /*3f30*/  IADD3 R6, P6, R24, R2, RZ ;  /* 0x0000000218067210 */ /* 0x002fc40007fde0ff */
[----:B------:R-:W-:Y:S01]  /*3f40*/  ISETP.LT.AND P5, PT, R56, UR7, !P0 ;  /* 0x0000000738007c0c */ /* 0x000fe2000c7a1270 */
[----:B------:R1:W-:Y:S01]  /*3f50*/  @P2 STG.E.U8 desc[UR10][R26.64], R33 ;  /* 0x000000211a002986 */ /* 0x0003e2000c10110a */
[-C--:B------:R-:W-:Y:S02]  /*3f60*/  LEA.HI.X.SX32 R7, R24, R3.reuse, 0x1, P6 ;  /* 0x0000000318077211 */ /* 0x080fe400030f0eff */
[C---:B------:R-:W-:Y:S01]  /*3f70*/  ISETP.LT.AND P2, PT, R25.reuse, UR7, !P0 ;  /* 0x0000000719007c0c */ /* 0x040fe2000c741270 */
[----:B------:R-:W-:Y:S01]  /*3f80*/  IMAD R25, R25, R16, RZ ;  /* 0x0000001019197224 */ /* 0x000fe200078e02ff */
[-C--:B--2---:R-:W-:Y:S02]  /*3f90*/  IADD3 R4, P6, R29, R2.reuse, RZ ;  /* 0x000000021d047210 */ /* 0x084fe40007fde0ff */
[----:B------:R-:W-:Y:S02]  /*3fa0*/  PRMT R35, R11, 0x7770, RZ ;  /* 0x000077700b237816 */ /* 0x000fe400000000ff */
[----:B------:R-:W-:Y:S01]  /*3fb0*/  LEA.HI.X.SX32 R5, R29, R3, 0x1, P6 ;  /* 0x000000031d057211 */ /* 0x000fe200030f0eff */
[----:B------:R-:W-:Y:S01]  /*3fc0*/  IMAD R29, R16, 0x4, R29 ;  /* 0x00000004101d7824 */ /* 0x000fe200078e021d */
[----:B------:R-:W-:Y:S01]  /*3fd0*/  IADD3 R24, P6, R25, R2, RZ ;  /* 0x0000000219187210 */ /* 0x000fe20007fde0ff */
[----:B------:R2:W-:Y:S01]  /*3fe0*/  @P4 STG.E.U8 desc[UR10][R6.64], R35 ;  /* 0x0000002306004986 */ /* 0x0005e2000c10110a */
[----:B------:R-:W-:Y:S01]  /*3ff0*/  PRMT R31, R8, 0x7771, RZ ;  /* 0x00007771081f7816 */ /* 0x000fe200000000ff */
[----:B-1----:R-:W-:Y:S01]  /*4000*/  VIADD R27, R23, 0x2e ;  /* 0x0000002e171b7836 */ /* 0x002fe20000000000 */
[----:B------:R-:W-:-:S02]  /*4010*/  ISETP.LT.AND P4, PT, R55, UR7, !P0 ;  /* 0x0000000737007c0c */ /* 0x000fc4000c781270 */
[-C--:B------:R-:W-:Y:S01]  /*4020*/  LEA.HI.X.SX32 R25, R25, R3.reuse, 0x1, P6 ;  /* 0x0000000319197211 */ /* 0x080fe200030f0eff */
[----:B------:R1:W-:Y:S01]  /*4030*/  @P5 STG.E.U8 desc[UR10][R4.64], R31 ;  /* 0x0000001f04005986 */ /* 0x0003e2000c10110a */
[----:B------:R-:W-:Y:S02]  /*4040*/  PRMT R33, R9, 0x7771, RZ ;  /* 0x0000777109217816 */ /* 0x000fe400000000ff */
[----:B------:R-:W-:Y:S02]  /*4050*/  IADD3 R26, P6, R29, R2, RZ ;  /* 0x000000021d1a7210 */ /* 0x000fe40007fde0ff */
[----:B------:R-:W-:Y:S01]  /*4060*/  ISETP.LT.AND P5, PT, R54, UR7, !P0 ;  /* 0x0000000736007c0c */ /* 0x000fe2000c7a1270 */
[C---:B--2---:R-:W-:Y:S01]  /*4070*/  IMAD R6, R27.reuse, R16, RZ ;  /* 0x000000101b067224 */ /* 0x044fe200078e02ff */
[----:B------:R2:W-:Y:S01]  /*4080*/  @P2 STG.E.U8 desc[UR10][R24.64], R33 ;  /* 0x0000002118002986 */ /* 0x0005e2000c10110a */
[----:B------:R-:W-:Y:S01]  /*4090*/  ISETP.LT.AND P2, PT, R27, UR7, !P0 ;  /* 0x000000071b007c0c */ /* 0x000fe2000c741270 */
[----:B------:R-:W-:Y:S01]  /*40a0*/  VIADD R7, R23, 0x32 ;  /* 0x0000003217077836 */ /* 0x000fe20000000000 */
[----:B------:R-:W-:Y:S01]  /*40b0*/  LEA.HI.X.SX32 R27, R29, R3, 0x1, P6 ;  /* 0x000000031d1b7211 */ /* 0x000fe200030f0eff */
[----:B------:R-:W-:Y:S01]  /*40c0*/  IMAD R29, R16, 0x4, R29 ;  /* 0x00000004101d7824 */ /* 0x000fe200078e021d */
[----:B-1----:R-:W-:-:S02]  /*40d0*/  PRMT R31, R10, 0x7771, RZ ;  /* 0x000077710a1f7816 */ /* 0x002fc400000000ff */
[C---:B------:R-:W-:Y:S02]  /*40e0*/  IADD3 R4, P6, R6.reuse, R2, RZ ;  /* 0x0000000206047210 */ /* 0x040fe40007fde0ff */
[----:B------:R-:W-:Y:S01]  /*40f0*/  PRMT R35, R11, 0x7771, RZ ;  /* 0x000077710b237816 */ /* 0x000fe200000000ff */
[----:B------:R1:W-:Y:S01]  /*4100*/  @P4 STG.E.U8 desc[UR10][R26.64], R31 ;  /* 0x0000001f1a004986 */ /* 0x0003e2000c10110a */
[-C--:B------:R-:W-:Y:S01]  /*4110*/  LEA.HI.X.SX32 R5, R6, R3.reuse, 0x1, P6 ;  /* 0x0000000306057211 */ /* 0x080fe200030f0eff */
[----:B--2---:R-:W-:Y:S01]  /*4120*/  IMAD R25, R7, R16, RZ ;  /* 0x0000001007197224 */ /* 0x004fe200078e02ff */
[-C--:B------:R-:W-:Y:S02]  /*4130*/  IADD3 R6, P6, R29, R2.reuse, RZ ;  /* 0x000000021d067210 */ /* 0x080fe40007fde0ff */
[----:B------:R-:W-:Y:S01]  /*4140*/  ISETP.LT.AND P4, PT, R7, UR7, !P0 ;  /* 0x0000000707007c0c */ /* 0x000fe2000c781270 */
[----:B------:R2:W-:Y:S01]  /*4150*/  @P2 STG.E.U8 desc[UR10][R4.64], R35 ;  /* 0x0000002304002986 */ /* 0x0005e2000c10110a */
[----:B------:R-:W-:Y:S01]  /*4160*/  LEA.HI.X.SX32 R7, R29, R3, 0x1, P6 ;  /* 0x000000031d077211 */ /* 0x000fe200030f0eff */
[----:B------:R-:W-:Y:S01]  /*4170*/  IMAD R29, R16, 0x4, R29 ;  /* 0x00000004101d7824 */ /* 0x000fe200078e021d */
[----:B------:R-:W-:-:S02]  /*4180*/  IADD3 R24, P6, R25, R2, RZ ;  /* 0x0000000219187210 */ /* 0x000fc40007fde0ff */
[----:B------:R-:W-:Y:S01]  /*4190*/  PRMT R33, R8, 0x7772, RZ ;  /* 0x0000777208217816 */ /* 0x000fe200000000ff */
[----:B-1----:R-:W-:Y:S01]  /*41a0*/  VIADD R27, R23, 0x36 ;  /* 0x00000036171b7836 */ /* 0x002fe20000000000 */
[----:B------:R-:W-:Y:S02]  /*41b0*/  LEA.HI.X.SX32 R25, R25, R3, 0x1, P6 ;  /* 0x0000000319197211 */ /* 0x000fe400030f0eff */
[----:B------:R-:W-:Y:S01]  /*41c0*/  PRMT R31, R9, 0x7772, RZ ;  /* 0x00007772091f7816 */ /* 0x000fe200000000ff */
[----:B------:R1:W-:Y:S01]  /*41d0*/  @P5 STG.E.U8 desc[UR10][R6.64], R33 ;  /* 0x0000002106005986 */ /* 0x0003e2000c10110a */
[----:B------:R-:W-:Y:S01]  /*41e0*/  ISETP.LT.AND P2, PT, R48, UR7, !P0 ;  /* 0x0000000730007c0c */ /* 0x000fe2000c741270 */
[----:B--2---:R-:W-:Y:S01]  /*41f0*/  IMAD R5, R27, R16, RZ ;  /* 0x000000101b057224 */ /* 0x004fe200078e02ff */
[----:B------:R-:W-:Y:S01]  /*4200*/  IADD3 R26, P6, R29, R2, RZ ;  /* 0x000000021d1a7210 */ /* 0x000fe20007fde0ff */
[----:B------:R2:W-:Y:S01]  /*4210*/  @P4 STG.E.U8 desc[UR10][R24.64], R31 ;  /* 0x0000001f18004986 */ /* 0x0005e2000c10110a */
[----:B------:R-:W-:-:S02]  /*4220*/  ISETP.LT.AND P4, PT, R27, UR7, !P0 ;  /* 0x000000071b007c0c */ /* 0x000fc4000c781270 */
[-C--:B------:R-:W-:Y:S01]  /*4230*/  LEA.HI.X.SX32 R27, R29, R3.reuse, 0x1, P6 ;  /* 0x000000031d1b7211 */ /* 0x080fe200030f0eff */
[----:B------:R-:W-:Y:S01]  /*4240*/  IMAD R29, R16, 0x4, R29 ;  /* 0x00000004101d7824 */ /* 0x000fe200078e021d */
[----:B------:R-:W-:Y:S02]  /*4250*/  IADD3 R4, P6, R5, R2, RZ ;  /* 0x0000000205047210 */ /* 0x000fe40007fde0ff */
[----:B------:R-:W-:Y:S01]  /*4260*/  ISETP.LT.AND P5, PT, R46, UR7, !P0 ;  /* 0x000000072e007c0c */ /* 0x000fe2000c7a1270 */
[----:B-1----:R-:W-:Y:S01]  /*4270*/  VIADD R7, R23, 0x3a ;  /* 0x0000003a17077836 */ /* 0x002fe20000000000 */
[----:B------:R-:W-:Y:S02]  /*4280*/  PRMT R33, R10, 0x7772, RZ ;  /* 0x000077720a217816 */ /* 0x000fe400000000ff */
[----:B------:R-:W-:Y:S01]  /*4290*/  LEA.HI.X.SX32 R5, R5, R3, 0x1, P6 ;  /* 0x0000000305057211 */ /* 0x000fe200030f0eff */
[----:B--2---:R-:W-:Y:S01]  /*42a0*/  IMAD R25, R7, R16, RZ ;  /* 0x0000001007197224 */ /* 0x004fe200078e02ff */
[----:B------:R-:W-:Y:S01]  /*42b0*/  IADD3 R6, P6, R29, R2, RZ ;  /* 0x000000021d067210 */ /* 0x000fe20007fde0ff */
[----:B------:R1:W-:Y:S01]  /*42c0*/  @P2 STG.E.U8 desc[UR10][R26.64], R33 ;  /* 0x000000211a002986 */ /* 0x0003e2000c10110a */
[----:B------:R-:W-:-:S02]  /*42d0*/  ISETP.LT.AND P2, PT, R7, UR7, !P0 ;  /* 0x0000000707007c0c */ /* 0x000fc4000c741270 */
[----:B------:R-:W-:Y:S02]  /*42e0*/  PRMT R35, R11, 0x7772, RZ ;  /* 0x000077720b237816 */ /* 0x000fe400000000ff */
[----:B------:R-:W-:Y:S01]  /*42f0*/  LEA.HI.X.SX32 R7, R29, R3, 0x1, P6 ;  /* 0x000000031d077211 */ /* 0x000fe200030f0eff */
[----:B------:R-:W-:Y:S01]  /*4300*/  IMAD R29, R16, 0x4, R29 ;  /* 0x00000004101d7824 */ /* 0x000fe200078e021d */
[----:B------:R-:W-:Y:S01]  /*4310*/  PRMT R31, R8, 0x7773, RZ ;  /* 0x00007773081f7816 */ /* 0x000fe200000000ff */
[----:B------:R0:W-:Y:S01]  /*4320*/  @P4 STG.E.U8 desc[UR10][R4.64], R35 ;  /* 0x0000002304004986 */ /* 0x0001e2000c10110a */
[----:B------:R-:W-:Y:S02]  /*4330*/  IADD3 R24, P6, R25, R2, RZ ;  /* 0x0000000219187210 */ /* 0x000fe40007fde0ff */
[----:B------:R-:W-:Y:S01]  /*4340*/  ISETP.LT.AND P4, PT, R44, UR7, !P0 ;  /* 0x000000072c007c0c */ /* 0x000fe2000c781270 */
[----:B------:R2:W-:Y:S01]  /*4350*/  @P5 STG.E.U8 desc[UR10][R6.64], R31 ;  /* 0x0000001f06005986 */ /* 0x0005e2000c10110a */
[----:B-1----:R-:W-:Y:S01]  /*4360*/  VIADD R27, R23, 0x3e ;  /* 0x0000003e171b7836 */ /* 0x002fe20000000000 */
[----:B------:R-:W-:-:S02]  /*4370*/  ISETP.LT.AND P5, PT, R42, UR7, !P0 ;  /* 0x000000072a007c0c */ /* 0x000fc4000c7a1270 */
[-C--:B------:R-:W-:Y:S01]  /*4380*/  LEA.HI.X.SX32 R25, R25, R3.reuse, 0x1, P6 ;  /* 0x0000000319197211 */ /* 0x080fe200030f0eff */
[----:B------:R-:W-:Y:S01]  /*4390*/  IMAD R26, R27, R16, RZ ;  /* 0x000000101b1a7224 */ /* 0x000fe200078e02ff */
[----:B------:R-:W-:Y:S02]  /*43a0*/  PRMT R33, R9, 0x7773, RZ ;  /* 0x0000777309217816 */ /* 0x000fe400000000ff */
[-C--:B------:R-:W-:Y:S02]  /*43b0*/  IADD3 R8, P6, R29, R2.reuse, RZ ;  /* 0x000000021d087210 */ /* 0x080fe40007fde0ff */
[----:B0-----:R-:W-:Y:S01]  /*43c0*/  PRMT R35, R15, 0x7772, RZ ;  /* 0x000077720f237816 */ /* 0x001fe200000000ff */
[----:B------:R0:W-:Y:S01]  /*43d0*/  @P2 STG.E.U8 desc[UR10][R24.64], R33 ;  /* 0x0000002118002986 */ /* 0x0001e2000c10110a */
[----:B------:R-:W-:Y:S01]  /*43e0*/  LEA.HI.X.SX32 R9, R29, R3, 0x1, P6 ;  /* 0x000000031d097211 */ /* 0x000fe200030f0eff */
[----:B------:R-:W-:Y:S01]  /*43f0*/  IMAD R29, R16, 0x4, R29 ;  /* 0x00000004101d7824 */ /* 0x000fe200078e021d */
[----:B------:R-:W-:Y:S01]  /*4400*/  ISETP.LT.AND P2, PT, R27, UR7, !P0 ;  /* 0x000000071b007c0c */ /* 0x000fe2000c741270 */
[----:B--2---:R-:W-:Y:S01]  /*4410*/  VIADD R7, R23, 0x42 ;  /* 0x0000004217077836 */ /* 0x004fe20000000000 */
[----:B------:R-:W-:-:S02]  /*4420*/  IADD3 R4, P6, R26, R2, RZ ;  /* 0x000000021a047210 */ /* 0x000fc40007fde0ff */
[----:B------:R-:W-:Y:S02]  /*4430*/  PRMT R31, R10, 0x7773, RZ ;  /* 0x000077730a1f7816 */ /* 0x000fe400000000ff */
[----:B------:R-:W-:Y:S01]  /*4440*/  PRMT R27, R11, 0x7773, RZ ;  /* 0x000077730b1b7816 */ /* 0x000fe200000000ff */
[----:B------:R-:W-:Y:S01]  /*4450*/  IMAD R11, R7, R16, RZ ;  /* 0x00000010070b7224 */ /* 0x000fe200078e02ff */
[-C--:B------:R-:W-:Y:S01]  /*4460*/  LEA.HI.X.SX32 R5, R26, R3.reuse, 0x1, P6 ;  /* 0x000000031a057211 */ /* 0x080fe200030f0eff */
[----:B------:R1:W-:Y:S01]  /*4470*/  @P5 STG.E.U8 desc[UR10][R8.64], R31 ;  /* 0x0000001f08005986 */ /* 0x0003e2000c10110a */
[-C--:B------:R-:W-:Y:S02]  /*4480*/  IADD3 R6, P6, R29, R2.reuse, RZ ;  /* 0x000000021d067210 */ /* 0x080fe40007fde0ff */
[----:B------:R-:W-:Y:S01]  /*4490*/  ISETP.LT.AND P5, PT, R7, UR7, !P0 ;  /* 0x0000000707007c0c */ /* 0x000fe2000c7a1270 */
[----:B------:R2:W-:Y:S01]  /*44a0*/  @P2 STG.E.U8 desc[UR10][R4.64], R27 ;  /* 0x0000001b04002986 */ /* 0x0005e2000c10110a */
[----:B------:R-:W-:Y:S01]  /*44b0*/  LEA.HI.X.SX32 R7, R29, R3, 0x1, P6 ;  /* 0x000000031d077211 */ /* 0x000fe200030f0eff */
[----:B------:R-:W-:Y:S01]  /*44c0*/  IMAD R29, R16, 0x4, R29 ;  /* 0x00000004101d7824 */ /* 0x000fe200078e021d */
[----:B------:R-:W-:-:S02]  /*44d0*/  IADD3 R10, P6, R11, R2, RZ ;  /* 0x000000020b0a7210 */ /* 0x000fc40007fde0ff */
[----:B0-----:R-:W-:Y:S02]  /*44e0*/  PRMT R25, R12, 0x7770, RZ ;  /* 0x000077700c197816 */ /* 0x001fe400000000ff */
[----:B------:R-:W-:Y:S01]  /*44f0*/  ISETP.LT.AND P2, PT, R41, UR7, !P0 ;  /* 0x0000000729007c0c */ /* 0x000fe2000c741270 */
[----:B-1----:R-:W-:Y:S01]  /*4500*/  VIADD R9, R23, 0x46 ;  /* 0x0000004617097836 */ /* 0x002fe20000000000 */
[----:B------:R-:W-:Y:S01]  /*4510*/  LEA.HI.X.SX32 R11, R11, R3, 0x1, P6 ;  /* 0x000000030b0b7211 */ /* 0x000fe200030f0eff */
[----:B------:R0:W-:Y:S01]  /*4520*/  @P4 STG.E.U8 desc[UR10][R6.64], R25 ;  /* 0x0000001906004986 */ /* 0x0001e2000c10110a */
[----:B------:R-:W-:Y:S01]  /*4530*/  PRMT R31, R13, 0x7770, RZ ;  /* 0x000077700d1f7816 */ /* 0x000fe200000000ff */
[----:B--2---:R-:W-:Y:S01]  /*4540*/  IMAD R5, R9, R16, RZ ;  /* 0x0000001009057224 */ /* 0x004fe200078e02ff */
[----:B------:R-:W-:Y:S02]  /*4550*/  IADD3 R8, P6, R29, R2, RZ ;  /* 0x000000021d087210 */ /* 0x000fe40007fde0ff */
[----:B------:R-:W-:Y:S01]  /*4560*/  ISETP.LT.AND P4, PT, R40, UR7, !P0 ;  /* 0x0000000728007c0c */ /* 0x000fe2000c781270 */
[----:B------:R1:W-:Y:S01]  /*4570*/  @P5 STG.E.U8 desc[UR10][R10.64], R31 ;  /* 0x0000001f0a005986 */ /* 0x0003e2000c10110a */
[----:B------:R-:W-:-:S02]  /*4580*/  ISETP.LT.AND P5, PT, R9, UR7, !P0 ;  /* 0x0000000709007c0c */ /* 0x000fc4000c7a1270 */
[-C--:B------:R-:W-:Y:S01]  /*4590*/  LEA.HI.X.SX32 R9, R29, R3.reuse, 0x1, P6 ;  /* 0x000000031d097211 */ /* 0x080fe200030f0eff */
[----:B------:R-:W-:Y:S01]  /*45a0*/  IMAD R29, R16, 0x4, R29 ;  /* 0x00000004101d7824 */ /* 0x000fe200078e021d */
[-C--:B------:R-:W-:Y:S01]  /*45b0*/  IADD3 R4, P6, R5, R2.reuse, RZ ;  /* 0x0000000205047210 */ /* 0x080fe20007fde0ff */
[----:B0-----:R-:W-:Y:S01]  /*45c0*/  VIADD R7, R23, 0x4a ;  /* 0x0000004a17077836 */ /* 0x001fe20000000000 */
[----:B------:R-:W-:Y:S02]  /*45d0*/  PRMT R25, R14, 0x7770, RZ ;  /* 0x000077700e197816 */ /* 0x000fe400000000ff */
[----:B------:R-:W-:Y:S02]  /*45e0*/  LEA.HI.X.SX32 R5, R5, R3, 0x1, P6 ;  /* 0x0000000305057211 */ /* 0x000fe400030f0eff */
[----:B------:R-:W-:Y:S01]  /*45f0*/  IADD3 R6, P6, R29, R2, RZ ;  /* 0x000000021d067210 */ /* 0x000fe20007fde0ff */
[----:B------:R0:W-:Y:S01]  /*4600*/  @P2 STG.E.U8 desc[UR10][R8.64], R25 ;  /* 0x0000001908002986 */ /* 0x0001e2000c10110a */
[C---:B-1----:R-:W-:Y:S01]  /*4610*/  IMAD R11, R7.reuse, R16, RZ ;  /* 0x00000010070b7224 */ /* 0x042fe200078e02ff */
[----:B------:R-:W-:-:S02]  /*4620*/  ISETP.LT.AND P2, PT, R7, UR7, !P0 ;  /* 0x0000000707007c0c */ /* 0x000fc4000c741270 */
[-C--:B------:R-:W-:Y:S01]  /*4630*/  LEA.HI.X.SX32 R7, R29, R3.reuse, 0x1, P6 ;  /* 0x000000031d077211 */ /* 0x080fe200030f0eff */
[----:B------:R-:W-:Y:S01]  /*4640*/  IMAD R29, R16, 0x4, R29 ;  /* 0x00000004101d7824 */ /* 0x000fe200078e021d */
[----:B------:R-:W-:Y:S02]  /*4650*/  PRMT R31, R15, 0x7770, RZ ;  /* 0x000077700f1f7816 */ /* 0x000fe400000000ff */
[C---:B------:R-:W-:Y:S02]  /*4660*/  IADD3 R10, P6, R11.reuse, R2, RZ ;  /* 0x000000020b0a7210 */ /* 0x040fe40007fde0ff */
[----:B------:R-:W-:Y:S01]  /*4670*/  PRMT R27, R12, 0x7771, RZ ;  /* 0x000077710c1b7816 */ /* 0x000fe200000000ff */
[----:B------:R1:W-:Y:S01]  /*4680*/  @P5 STG.E.U8 desc[UR10][R4.64], R31 ;  /* 0x0000001f04005986 */ /* 0x0003e2000c10110a */
[----:B------:R-:W-:Y:S01]  /*4690*/  LEA.HI.X.SX32 R11, R11, R3, 0x1, P6 ;  /* 0x000000030b0b7211 */ /* 0x000fe200030f0eff */
[----:B0-----:R-:W-:Y:S01]  /*46a0*/  VIADD R9, R23, 0x4e ;  /* 0x0000004e17097836 */ /* 0x001fe20000000000 */
[----:B------:R-:W-:Y:S01]  /*46b0*/  PRMT R25, R13, 0x7771, RZ ;  /* 0x000077710d197816 */ /* 0x000fe200000000ff */
[----:B------:R0:W-:Y:S01]  /*46c0*/  @P4 STG.E.U8 desc[UR10][R6.64], R27 ;  /* 0x0000001b06004986 */ /* 0x0001e2000c10110a */
[----:B------:R-:W-:-:S02]  /*46d0*/  ISETP.LT.AND P5, PT, R38, UR7, !P0 ;  /* 0x0000000726007c0c */ /* 0x000fc4000c7a1270 */
[----:B------:R-:W-:Y:S01]  /*46e0*/  IADD3 R8, P6, R29, R2, RZ ;  /* 0x000000021d087210 */ /* 0x000fe20007fde0ff */
[----:B------:R2:W-:Y:S01]  /*46f0*/  @P2 STG.E.U8 desc[UR10][R10.64], R25 ;  /* 0x000000190a002986 */ /* 0x0005e2000c10110a */
[----:B------:R-:W-:Y:S02]  /*4700*/  ISETP.LT.AND P2, PT, R9, UR7, !P0 ;  /* 0x0000000709007c0c */ /* 0x000fe4000c741270 */
[----:B------:R-:W-:Y:S01]  /*4710*/  ISETP.LT.AND P4, PT, R39, UR7, !P0 ;  /* 0x0000000727007c0c */ /* 0x000fe2000c781270 */
[----:B-1----:R-:W-:Y:S01]  /*4720*/  IMAD R5, R9, R16, RZ ;  /* 0x0000001009057224 */ /* 0x002fe200078e02ff */
[----:B------:R-:W-:Y:S01]  /*4730*/  LEA.HI.X.SX32 R9, R29, R3, 0x1, P6 ;  /* 0x000000031d097211 */ /* 0x000fe200030f0eff */
[----:B------:R-:W-:Y:S01]  /*4740*/  IMAD R29, R16, 0x4, R29 ;  /* 0x00000004101d7824 */ /* 0x000fe200078e021d */
[----:B------:R-:W-:Y:S01]  /*4750*/  PRMT R31, R12, 0x7772, RZ ;  /* 0x000077720c1f7816 */ /* 0x000fe200000000ff */
[----:B0-----:R-:W-:Y:S01]  /*4760*/  VIADD R7, R23, 0x52 ;  /* 0x0000005217077836 */ /* 0x001fe20000000000 */
[----:B------:R-:W-:-:S02]  /*4770*/  PRMT R27, R14, 0x7771, RZ ;  /* 0x000077710e1b7816 */ /* 0x000fc400000000ff */
[----:B------:R-:W-:Y:S01]  /*4780*/  IADD3 R4, P6, R5, R2, RZ ;  /* 0x0000000205047210 */ /* 0x000fe20007fde0ff */
[----:B--2---:R-:W-:Y:S01]  /*4790*/  IMAD R11, R7, R16, RZ ;  /* 0x00000010070b7224 */ /* 0x004fe200078e02ff */
[----:B------:R-:W-:Y:S01]  /*47a0*/  PRMT R25, R15, 0x7771, RZ ;  /* 0x000077710f197816 */ /* 0x000fe200000000ff */
[----:B------:R0:W-:Y:S01]  /*47b0*/  @P5 STG.E.U8 desc[UR10][R8.64], R27 ;  /* 0x0000001b08005986 */ /* 0x0001e2000c10110a */
[----:B------:R-:W-:Y:S02]  /*47c0*/  LEA.HI.X.SX32 R5, R5, R3, 0x1, P6 ;  /* 0x0000000305057211 */ /* 0x000fe400030f0eff */
[----:B------:R-:W-:Y:S02]  /*47d0*/  ISETP.LT.AND P5, PT, R7, UR7, !P0 ;  /* 0x0000000707007c0c */ /* 0x000fe4000c7a1270 */
[-C--:B------:R-:W-:Y:S01]  /*47e0*/  IADD3 R6, P6, R29, R2.reuse, RZ ;  /* 0x000000021d067210 */ /* 0x080fe20007fde0ff */
[----:B------:R1:W-:Y:S01]  /*47f0*/  @P2 STG.E.U8 desc[UR10][R4.64], R25 ;  /* 0x0000001904002986 */ /* 0x0003e2000c10110a */
[----:B------:R-:W-:-:S02]  /*4800*/  IADD3 R10, P2, R11, R2, RZ ;  /* 0x000000020b0a7210 */ /* 0x000fc40007f5e0ff */
[-C--:B------:R-:W-:Y:S01]  /*4810*/  LEA.HI.X.SX32 R7, R29, R3.reuse, 0x1, P6 ;  /* 0x000000031d077211 */ /* 0x080fe200030f0eff */
[----:B------:R-:W-:Y:S01]  /*4820*/  IMAD R29, R16, 0x4, R29 ;  /* 0x00000004101d7824 */ /* 0x000fe200078e021d */
[----:B------:R-:W-:Y:S01]  /*4830*/  ISETP.LT.AND P6, PT, R37, UR7, !P0 ;  /* 0x0000000725007c0c */ /* 0x000fe2000c7c1270 */
[----:B0-----:R-:W-:Y:S01]  /*4840*/  VIADD R9, R23, 0x56 ;  /* 0x0000005617097836 */ /* 0x001fe20000000000 */
[----:B------:R-:W-:Y:S01]  /*4850*/  LEA.HI.X.SX32 R11, R11, R3, 0x1, P2 ;  /* 0x000000030b0b7211 */ /* 0x000fe200010f0eff */
[----:B------:R0:W-:Y:S01]  /*4860*/  @P4 STG.E.U8 desc[UR10][R6.64], R31 ;  /* 0x0000001f06004986 */ /* 0x0001e2000c10110a */
[----:B------:R-:W-:Y:S01]  /*4870*/  PRMT R33, R13, 0x7772, RZ ;  /* 0x000077720d217816 */ /* 0x000fe200000000ff */
[----:B------:R-:W-:Y:S01]  /*4880*/  VIADD R27, R23, 0x5a ;  /* 0x0000005a171b7836 */ /* 0x000fe20000000000 */
[----:B------:R-:W-:Y:S01]  /*4890*/  IADD3 R8, P4, R29, R2, RZ ;  /* 0x000000021d087210 */ /* 0x000fe20007f9e0ff */
[----:B-1----:R-:W-:Y:S01]  /*48a0*/  IMAD R25, R9, R16, RZ ;  /* 0x0000001009197224 */ /* 0x002fe200078e02ff */
[----:B------:R-:W1:Y:S01]  /*48b0*/  LDS.128 R4, [R0+UR8] ;  /* 0x0000000800047984 */ /* 0x000e620008000c00 */
[----:B------:R-:W-:-:S03]  /*48c0*/  ISETP.LT.AND P2, PT, R36, UR7, !P0 ;  /* 0x0000000724007c0c */ /* 0x000fc6000c741270 */
[----:B------:R2:W-:Y:S01]  /*48d0*/  @P5 STG.E.U8 desc[UR10][R10.64], R33 ;  /* 0x000000210a005986 */ /* 0x0005e2000c10110a */
[----:B------:R-:W-:Y:S02]  /*48e0*/  ISETP.LT.AND P5, PT, R9, UR7, !P0 ;  /* 0x0000000709007c0c */ /* 0x000fe4000c7a1270 */
[----:B------:R-:W-:Y:S01]  /*48f0*/  LEA.HI.X.SX32 R9, R29, R3, 0x1, P4 ;  /* 0x000000031d097211 */ /* 0x000fe200020f0eff */
[----:B------:R-:W-:Y:S01]  /*4900*/  IMAD R29, R16, 0x4, R29 ;  /* 0x00000004101d7824 */ /* 0x000fe200078e021d */
[----:B0-----:R-:W-:Y:S02]  /*4910*/  PRMT R31, R14, 0x7772, RZ ;  /* 0x000077720e1f7816 */ /* 0x001fe400000000ff */
[----:B------:R-:W-:-:S03]  /*4920*/  IADD3 R24, P4, R25, R2, RZ ;  /* 0x0000000219187210 */ /* 0x000fc60007f9e0ff */
[----:B------:R0:W-:Y:S01]  /*4930*/  @P6 STG.E.U8 desc[UR10][R8.64], R31 ;  /* 0x0000001f08006986 */ /* 0x0001e2000c10110a */
[-C--:B------:R-:W-:Y:S02]  /*4940*/  LEA.HI.X.SX32 R25, R25, R3.reuse, 0x1, P4 ;  /* 0x0000000319197211 */ /* 0x080fe400020f0eff */
[C---:B------:R-:W-:Y:S01]  /*4950*/  ISETP.LT.AND P4, PT, R27.reuse, UR7, !P0 ;  /* 0x000000071b007c0c */ /* 0x040fe2000c781270 */
[----:B------:R-:W-:Y:S01]  /*4960*/  IMAD R27, R27, R16, RZ ;  /* 0x000000101b1b7224 */ /* 0x000fe200078e02ff */
[CC--:B--2---:R-:W-:Y:S01]  /*4970*/  IADD3 R10, P6, R29.reuse, R2.reuse, RZ ;  /* 0x000000021d0a7210 */ /* 0x0c4fe20007fde0ff */
[----:B------:R2:W-:Y:S01]  /*4980*/  @P5 STG.E.U8 desc[UR10][R24.64], R35 ;  /* 0x0000002318005986 */ /* 0x0005e2000c10110a */
[----:B------:R-:W-:Y:S02]  /*4990*/  PRMT R33, R12, 0x7773, RZ ;  /* 0x000077730c217816 */ /* 0x000fe400000000ff */
[-C--:B------:R-:W-:Y:S01]  /*49a0*/  LEA.HI.X.SX32 R11, R29, R3.reuse, 0x1, P6 ;  /* 0x000000031d0b7211 */ /* 0x080fe200030f0eff */
[----:B------:R-:W-:Y:S01]  /*49b0*/  IMAD R29, R16, 0x4, R29 ;  /* 0x00000004101d7824 */ /* 0x000fe200078e021d */
[----:B------:R-:W-:Y:S01]  /*49c0*/  IADD3 R26, P6, R27, R2, RZ ;  /* 0x000000021b1a7210 */ /* 0x000fe20007fde0ff */
[----:B0-----:R-:W-:Y:S01]  /*49d0*/  VIADD R9, R23, 0x5e ;  /* 0x0000005e17097836 */ /* 0x001fe20000000000 */
[----:B------:R-:W-:Y:S01]  /*49e0*/  PRMT R31, R13, 0x7773, RZ ;  /* 0x000077730d1f7816 */ /* 0x000fe200000000ff */
[----:B------:R0:W-:Y:S01]  /*49f0*/  @P2 STG.E.U8 desc[UR10][R10.64], R33 ;  /* 0x000000210a002986 */ /* 0x0001e2000c10110a */
[----:B------:R-:W-:Y:S01]  /*4a00*/  LEA.HI.X.SX32 R27, R27, R3, 0x1, P6 ;  /* 0x000000031b1b7211 */ /* 0x000fe200030f0eff */
[----:B------:R-:W-:Y:S01]  /*4a10*/  IMAD R0, R9, R16, RZ ;  /* 0x0000001009007224 */ /* 0x000fe200078e02ff */
[----:B------:R-:W-:Y:S01]  /*4a20*/  ISETP.LT.AND P2, PT, R28, UR7, !P0 ;  /* 0x000000071c007c0c */ /* 0x000fe2000c741270 */
[----:B------:R-:W-:Y:S01]  /*4a30*/  VIADD R13, R23, 0x62 ;  /* 0x00000062170d7836 */ /* 0x000fe20000000000 */
[----:B------:R-:W-:Y:S01]  /*4a40*/  IADD3 R8, P6, R29, R2, RZ ;  /* 0x000000021d087210 */ /* 0x000fe20007fde0ff */
[----:B------:R1:W-:Y:S01]  /*4a50*/  @P4 STG.E.U8 desc[UR10][R26.64], R31 ;  /* 0x0000001f1a004986 */ /* 0x0003e2000c10110a */
[----:B------:R-:W-:-:S02]  /*4a60*/  ISETP.LT.AND P4, PT, R9, UR7, !P0 ;  /* 0x0000000709007c0c */ /* 0x000fc4000c781270 */
[-C--:B------:R-:W-:Y:S01]  /*4a70*/  LEA.HI.X.SX32 R9, R29, R3.reuse, 0x1, P6 ;  /* 0x000000031d097211 */ /* 0x080fe200030f0eff */
[----:B------:R-:W-:Y:S01]  /*4a80*/  IMAD R29, R16, 0x4, R29 ;  /* 0x00000004101d7824 */ /* 0x000fe200078e021d */
[----:B--2---:R-:W-:Y:S02]  /*4a90*/  PRMT R25, R14, 0x7773, RZ ;  /* 0x000077730e197816 */ /* 0x004fe400000000ff */
[C---:B0-----:R-:W-:Y:S02]  /*4aa0*/  IADD3 R10, P6, R0.reuse, R2, RZ ;  /* 0x00000002000a7210 */ /* 0x041fe40007fde0ff */
[----:B------:R-:W-:Y:S01]  /*4ab0*/  ISETP.LT.AND P5, PT, R19, UR7, !P0 ;  /* 0x0000000713007c0c */ /* 0x000fe2000c7a1270 */
[----:B------:R0:W-:Y:S01]  /*4ac0*/  @P2 STG.E.U8 desc[UR10][R8.64], R25 ;  /* 0x0000001908002986 */ /* 0x0001e2000c10110a */
[----:B------:R-:W-:Y:S01]  /*4ad0*/  LEA.HI.X.SX32 R11, R0, R3, 0x1, P6 ;  /* 0x00000003000b7211 */ /* 0x000fe200030f0eff */
[----:B------:R-:W-:Y:S01]  /*4ae0*/  IMAD R0, R13, R16, RZ ;  /* 0x000000100d007224 */ /* 0x000fe200078e02ff */
[----:B------:R-:W-:-:S02]  /*4af0*/  IADD3 R12, P6, R29, R2, RZ ;  /* 0x000000021d0c7210 */ /* 0x000fc40007fde0ff */
[----:B------:R-:W-:Y:S02]  /*4b00*/  ISETP.LT.AND P2, PT, R13, UR7, !P0 ;  /* 0x000000070d007c0c */ /* 0x000fe4000c741270 */
[----:B------:R-:W-:Y:S02]  /*4b10*/  PRMT R19, R15, 0x7773, RZ ;  /* 0x000077730f137816 */ /* 0x000fe400000000ff */
[----:B------:R-:W-:Y:S01]  /*4b20*/  LEA.HI.X.SX32 R13, R29, R3, 0x1, P6 ;  /* 0x000000031d0d7211 */ /* 0x000fe200030f0eff */
[----:B------:R-:W-:Y:S01]  /*4b30*/  IMAD R29, R16, 0x4, R29 ;  /* 0x00000004101d7824 */ /* 0x000fe200078e021d */
[----:B------:R-:W-:Y:S01]  /*4b40*/  IADD3 R14, P6, R0, R2, RZ ;  /* 0x00000002000e7210 */ /* 0x000fe20007fde0ff */
[----:B------:R2:W-:Y:S01]  /*4b50*/  @P4 STG.E.U8 desc[UR10][R10.64], R19 ;  /* 0x000000130a004986 */ /* 0x0005e2000c10110a */
[----:B-1----:R-:W-:Y:S01]  /*4b60*/  PRMT R27, R4, 0x7770, RZ ;  /* 0x00007770041b7816 */ /* 0x002fe200000000ff */
[----:B0-----:R-:W-:Y:S01]  /*4b70*/  VIADD R9, R23, 0x66 ;  /* 0x0000006617097836 */ /* 0x001fe20000000000 */
[----:B------:R-:W-:-:S02]  /*4b80*/  ISETP.LT.AND P4, PT, R17, UR7, !P0 ;  /* 0x0000000711007c0c */ /* 0x000fc4000c781270 */
[-C--:B------:R-:W-:Y:S01]  /*4b90*/  LEA.HI.X.SX32 R15, R0, R3.reuse, 0x1, P6 ;  /* 0x00000003000f7211 */ /* 0x080fe200030f0eff */
[----:B------:R-:W-:Y:S01]  /*4ba0*/  IMAD R0, R9, R16, RZ ;  /* 0x0000001009007224 */ /* 0x000fe200078e02ff */
[----:B------:R-:W-:Y:S01]  /*4bb0*/  PRMT R17, R5, 0x7770, RZ ;  /* 0x0000777005117816 */ /* 0x000fe200000000ff */
[----:B------:R0:W-:Y:S01]  /*4bc0*/  @P5 STG.E.U8 desc[UR10][R12.64], R27 ;  /* 0x0000001b0c005986 */ /* 0x0001e2000c10110a */
[-C--:B------:R-:W-:Y:S02]  /*4bd0*/  IADD3 R8, P6, R29, R2.reuse, RZ ;  /* 0x000000021d087210 */ /* 0x080fe40007fde0ff */
[----:B------:R-:W-:Y:S01]  /*4be0*/  ISETP.LT.AND P5, PT, R21, UR7, !P0 ;  /* 0x0000000715007c0c */ /* 0x000fe2000c7a1270 */
[----:B------:R1:W-:Y:S01]  /*4bf0*/  @P2 STG.E.U8 desc[UR10][R14.64], R17 ;  /* 0x000000110e002986 */ /* 0x0003e2000c10110a */
[----:B------:R-:W-:Y:S02]  /*4c00*/  ISETP.LT.AND P2, PT, R9, UR7, !P0 ;  /* 0x0000000709007c0c */ /* 0x000fe4000c741270 */
[----:B------:R-:W-:Y:S01]  /*4c10*/  LEA.HI.X.SX32 R9, R29, R3, 0x1, P6 ;  /* 0x000000031d097211 */ /* 0x000fe200030f0eff */
[----:B------:R-:W-:Y:S01]  /*4c20*/  IMAD R29, R16, 0x4, R29 ;  /* 0x00000004101d7824 */ /* 0x000fe200078e021d */
[----:B--2---:R-:W-:-:S02]  /*4c30*/  IADD3 R10, P6, R0, R2, RZ ;  /* 0x00000002000a7210 */ /* 0x004fc40007fde0ff */
[----:B------:R-:W-:Y:S01]  /*4c40*/  PRMT R19, R6, 0x7770, RZ ;  /* 0x0000777006137816 */ /* 0x000fe200000000ff */
[----:B0-----:R-:W-:Y:S01]  /*4c50*/  VIADD R13, R23, 0x6a ;  /* 0x0000006a170d7836 */ /* 0x001fe20000000000 */
[-C--:B------:R-:W-:Y:S02]  /*4c60*/  LEA.HI.X.SX32 R11, R0, R3.reuse, 0x1, P6 ;  /* 0x00000003000b7211 */ /* 0x080fe400030f0eff */
[----:B------:R-:W-:Y:S01]  /*4c70*/  IADD3 R12, P6, R29, R2, RZ ;  /* 0x000000021d0c7210 */ /* 0x000fe20007fde0ff */
[----:B------:R-:W-:Y:S01]  /*4c80*/  IMAD R0, R13, R16, RZ ;  /* 0x000000100d007224 */ /* 0x000fe200078e02ff */
[----:B-1----:R-:W-:Y:S01]  /*4c90*/  PRMT R17, R7, 0x7770, RZ ;  /* 0x0000777007117816 */ /* 0x002fe200000000ff */
[----:B------:R0:W-:Y:S01]  /*4ca0*/  @P4 STG.E.U8 desc[UR10][R8.64], R19 ;  /* 0x0000001308004986 */ /* 0x0001e2000c10110a */
[----:B------:R-:W-:Y:S02]  /*4cb0*/  ISETP.LT.AND P4, PT, R13, UR7, !P0 ;  /* 0x000000070d007c0c */ /* 0x000fe4000c781270 */
[----:B------:R-:W-:Y:S01]  /*4cc0*/  LEA.HI.X.SX32 R13, R29, R3, 0x1, P6 ;  /* 0x000000031d0d7211 */ /* 0x000fe200030f0eff */
[----:B------:R-:W-:Y:S01]  /*4cd0*/  IMAD R29, R16, 0x4, R29 ;  /* 0x00000004101d7824 */ /* 0x000fe200078e021d */
[----:B------:R-:W-:Y:S01]  /*4ce0*/  PRMT R21, R4, 0x7771, RZ ;  /* 0x0000777104157816 */ /* 0x000fe200000000ff */
[----:B------:R1:W-:Y:S01]  /*4cf0*/  @P2 STG.E.U8 desc[UR10][R10.64], R17 ;  /* 0x000000110a002986 */ /* 0x0003e2000c10110a */
[----:B------:R-:W-:-:S02]  /*4d00*/  IADD3 R14, P6, R0, R2, RZ ;  /* 0x00000002000e7210 */ /* 0x000fc40007fde0ff */
[----:B------:R-:W-:Y:S01]  /*4d10*/  ISETP.LT.AND P2, PT, R22, UR7, !P0 ;  /* 0x0000000716007c0c */ /* 0x000fe2000c741270 */
[----:B------:R2:W-:Y:S01]  /*4d20*/  @P5 STG.E.U8 desc[UR10][R12.64], R21 ;  /* 0x000000150c005986 */ /* 0x0005e2000c10110a */
[-C--:B------:R-:W-:Y:S01]  /*4d30*/  LEA.HI.X.SX32 R15, R0, R3.reuse, 0x1, P6 ;  /* 0x00000003000f7211 */ /* 0x080fe200030f0eff */
[----:B0-----:R-:W-:Y:S01]  /*4d40*/  VIADD R9, R23, 0x6e ;  /* 0x0000006e17097836 */ /* 0x001fe20000000000 */
[----:B------:R-:W-:Y:S02]  /*4d50*/  IADD3 R8, P5, R29, R2, RZ ;  /* 0x000000021d087210 */ /* 0x000fe40007fbe0ff */
[----:B------:R-:W-:Y:S01]  /*4d60*/  PRMT R19, R5, 0x7771, RZ ;  /* 0x0000777105137816 */ /* 0x000fe200000000ff */
[C---:B------:R-:W-:Y:S01]  /*4d70*/  IMAD R0, R9.reuse, R16, RZ ;  /* 0x0000001009007224 */ /* 0x040fe200078e02ff */
[----:B------:R-:W-:Y:S02]  /*4d80*/  ISETP.LT.AND P6, PT, R9, UR7, !P0 ;  /* 0x0000000709007c0c */ /* 0x000fe4000c7c1270 */
[----:B------:R-:W-:Y:S01]  /*4d90*/  LEA.HI.X.SX32 R9, R29, R3, 0x1, P5 ;  /* 0x000000031d097211 */ /* 0x000fe200028f0eff */
[----:B------:R-:W-:Y:S01]  /*4da0*/  IMAD R29, R16, 0x4, R29 ;  /* 0x00000004101d7824 */ /* 0x000fe200078e021d */
[----:B-1----:R-:W-:Y:S01]  /*4db0*/  PRMT R17, R6, 0x7771, RZ ;  /* 0x0000777106117816 */ /* 0x002fe200000000ff */
[----:B--2---:R-:W-:Y:S01]  /*4dc0*/  VIADD R13, R23, 0x72 ;  /* 0x00000072170d7836 */ /* 0x004fe20000000000 */
[----:B------:R-:W-:Y:S01]  /*4dd0*/  IADD3 R10, P5, R0, R2, RZ ;  /* 0x00000002000a7210 */ /* 0x000fe20007fbe0ff */
[----:B------:R0:W-:Y:S01]  /*4de0*/  @P4 STG.E.U8 desc[UR10][R14.64], R19 ;  /* 0x000000130e004986 */ /* 0x0001e2000c10110a */
[----:B------:R-:W-:-:S02]  /*4df0*/  ISETP.LT.AND P4, PT, R18, UR7, !P0 ;  /* 0x0000000712007c0c */ /* 0x000fc4000c781270 */
[----:B------:R-:W-:Y:S01]  /*4e00*/  LEA.HI.X.SX32 R11, R0, R3, 0x1, P5 ;  /* 0x00000003000b7211 */ /* 0x000fe200028f0eff */
[----:B------:R1:W-:Y:S01]  /*4e10*/  @P2 STG.E.U8 desc[UR10][R8.64], R17 ;  /* 0x0000001108002986 */ /* 0x0003e2000c10110a */
[----:B------:R-:W-:Y:S01]  /*4e20*/  PRMT R21, R7, 0x7771, RZ ;  /* 0x0000777107157816 */ /* 0x000fe200000000ff */
[C---:B------:R-:W-:Y:S01]  /*4e30*/  IMAD R0, R13.reuse, R16, RZ ;  /* 0x000000100d007224 */ /* 0x040fe200078e02ff */
[----:B------:R-:W-:Y:S02]  /*4e40*/  ISETP.LT.AND P2, PT, R13, UR7, !P0 ;  /* 0x000000070d007c0c */ /* 0x000fe4000c741270 */
[-C--:B------:R-:W-:Y:S01]  /*4e50*/  IADD3 R12, P5, R29, R2.reuse, RZ ;  /* 0x000000021d0c7210 */ /* 0x080fe20007fbe0ff */
[----:B------:R2:W-:Y:S01]  /*4e60*/  @P6 STG.E.U8 desc[UR10][R10.64], R21 ;  /* 0x000000150a006986 */ /* 0x0005e2000c10110a */
[----:B------:R-:W-:Y:S01]  /*4e70*/  PRMT R27, R4, 0x7772, RZ ;  /* 0x00007772041b7816 */ /* 0x000fe200000000ff */
[----:B0-----:R-:W-:Y:S01]  /*4e80*/  VIADD R19, R23, 0x7a ;  /* 0x0000007a17137836 */ /* 0x001fe20000000000 */
[----:B------:R-:W-:-:S02]  /*4e90*/  IADD3 R14, P6, R0, R2, RZ ;  /* 0x00000002000e7210 */ /* 0x000fc40007fde0ff */
[-C--:B------:R-:W-:Y:S01]  /*4ea0*/  LEA.HI.X.SX32 R13, R29, R3.reuse, 0x1, P5 ;  /* 0x000000031d0d7211 */ /* 0x080fe200028f0eff */
[----:B-1----:R-:W-:Y:S01]  /*4eb0*/  VIADD R17, R23, 0x76 ;  /* 0x0000007617117836 */ /* 0x002fe20000000000 */
[-C--:B------:R-:W-:Y:S01]  /*4ec0*/  LEA.HI.X.SX32 R15, R0, R3.reuse, 0x1, P6 ;  /* 0x00000003000f7211 */ /* 0x080fe200030f0eff */
[C---:B------:R-:W-:Y:S01]  /*4ed0*/  IMAD R29, R16.reuse, 0x4, R29 ;  /* 0x00000004101d7824 */ /* 0x040fe200078e021d */
[----:B------:R-:W-:Y:S01]  /*4ee0*/  PRMT R25, R5, 0x7772, RZ ;  /* 0x0000777205197816 */ /* 0x000fe200000000ff */
[----:B------:R-:W-:Y:S01]  /*4ef0*/  IMAD R0, R17, R16, RZ ;  /* 0x0000001011007224 */ /* 0x000fe200078e02ff */
[----:B------:R0:W-:Y:S01]  /*4f00*/  @P4 STG.E.U8 desc[UR10][R12.64], R27 ;  /* 0x0000001b0c004986 */ /* 0x0001e2000c10110a */
[----:B--2---:R-:W-:Y:S01]  /*4f10*/  IMAD R21, R16, 0x4, R29 ;  /* 0x0000000410157824 */ /* 0x004fe200078e021d */
[-C--:B------:R-:W-:Y:S01]  /*4f20*/  IADD3 R8, P4, R29, R2.reuse, RZ ;  /* 0x000000021d087210 */ /* 0x080fe20007f9e0ff */
[----:B------:R-:W-:Y:S01]  /*4f30*/  VIADD R23, R23, 0x7e ;  /* 0x0000007e17177836 */ /* 0x000fe20000000000 */
[----:B------:R-:W-:Y:S01]  /*4f40*/  ISETP.LT.AND P5, PT, R20, UR7, !P0 ;  /* 0x0000000714007c0c */ /* 0x000fe2000c7a1270 */
[----:B------:R1:W-:Y:S01]  /*4f50*/  @P2 STG.E.U8 desc[UR10][R14.64], R25 ;  /* 0x000000190e002986 */ /* 0x0003e2000c10110a */
[----:B------:R-:W-:Y:S01]  /*4f60*/  IADD3 R10, P2, R0, R2, RZ ;  /* 0x00000002000a7210 */ /* 0x000fe20007f5e0ff */
[----:B------:R-:W-:Y:S01]  /*4f70*/  IMAD R20, R16, 0x4, R21 ;  /* 0x0000000410147824 */ /* 0x000fe200078e0215 */
[-C--:B------:R-:W-:Y:S01]  /*4f80*/  LEA.HI.X.SX32 R9, R29, R3.reuse, 0x1, P4 ;  /* 0x000000031d097211 */ /* 0x080fe200020f0eff */
[-C--:B------:R-:W-:Y:S01]  /*4f90*/  IMAD R18, R19, R16.reuse, RZ ;  /* 0x0000001013127224 */ /* 0x080fe200078e02ff */
[----:B------:R-:W-:Y:S01]  /*4fa0*/  LEA.HI.X.SX32 R11, R0, R3, 0x1, P2 ;  /* 0x00000003000b7211 */ /* 0x000fe200010f0eff */
[----:B------:R-:W-:Y:S01]  /*4fb0*/  IMAD R22, R23, R16, RZ ;  /* 0x0000001017167224 */ /* 0x000fe200078e02ff */
[----:B0-----:R-:W-:-:S02]  /*4fc0*/  IADD3 R12, P4, R21, R2, RZ ;  /* 0x00000002150c7210 */ /* 0x001fc40007f9e0ff */
[C---:B------:R-:W-:Y:S02]  /*4fd0*/  IADD3 R16, P2, R20.reuse, R2, RZ ;  /* 0x0000000214107210 */ /* 0x040fe40007f5e0ff */
[-C--:B------:R-:W-:Y:S02]  /*4fe0*/  LEA.HI.X.SX32 R13, R21, R3.reuse, 0x1, P4 ;  /* 0x00000003150d7211 */ /* 0x080fe400020f0eff */
[----:B------:R-:W-:Y:S02]  /*4ff0*/  ISETP.LT.AND P4, PT, R17, UR7, !P0 ;  /* 0x0000000711007c0c */ /* 0x000fe4000c781270 */
[----:B------:R-:W-:Y:S02]  /*5000*/  LEA.HI.X.SX32 R17, R20, R3, 0x1, P2 ;  /* 0x0000000314117211 */ /* 0x000fe400010f0eff */
[----:B------:R-:W-:Y:S02]  /*5010*/  ISETP.LT.AND P2, PT, R19, UR7, !P0 ;  /* 0x0000000713007c0c */ /* 0x000fe4000c741270 */
[----:B------:R-:W-:-:S02]  /*5020*/  ISETP.LT.AND P0, PT, R23, UR7, !P0 ;  /* 0x0000000717007c0c */ /* 0x000fc4000c701270 */
[----:B-1----:R-:W-:Y:S02]  /*5030*/  IADD3 R14, P6, R18, R2, RZ ;  /* 0x00000002120e7210 */ /* 0x002fe40007fde0ff */
[----:B------:R-:W-:Y:S02]  /*5040*/  PRMT R25, R6, 0x7772, RZ ;  /* 0x0000777206197816 */ /* 0x000fe400000000ff */
[----:B------:R-:W-:Y:S02]  /*5050*/  PRMT R23, R7, 0x7772, RZ ;  /* 0x0000777207177816 */ /* 0x000fe400000000ff */
[----:B------:R-:W-:Y:S01]  /*5060*/  PRMT R21, R4, 0x7773, RZ ;  /* 0x0000777304157816 */ /* 0x000fe200000000ff */
[----:B------:R0:W-:Y:S01]  /*5070*/  @P5 STG.E.U8 desc[UR10][R8.64], R25 ;  /* 0x0000001908005986 */ /* 0x0001e2000c10110a */
[----:B------:R-:W-:Y:S02]  /*5080*/  LEA.HI.X.SX32 R15, R18, R3, 0x1, P6 ;  /* 0x00000003120f7211 */ /* 0x000fe400030f0eff */
[----:B------:R-:W-:Y:S01]  /*5090*/  PRMT R19, R5, 0x7773, RZ ;  /* 0x0000777305137816 */ /* 0x000fe200000000ff */
[----:B------:R0:W-:Y:S01]  /*50a0*/  @P4 STG.E.U8 desc[UR10][R10.64], R23 ;  /* 0x000000170a004986 */ /* 0x0001e2000c10110a */
[----:B------:R-:W-:-:S02]  /*50b0*/  PRMT R5, R6, 0x7773, RZ ;  /* 0x0000777306057816 */ /* 0x000fc400000000ff */
[C---:B------:R-:W-:Y:S01]  /*50c0*/  IADD3 R2, P6, R22.reuse, R2, RZ ;  /* 0x0000000216027210 */ /* 0x040fe20007fde0ff */
[----:B------:R0:W-:Y:S01]  /*50d0*/  @P3 STG.E.U8 desc[UR10][R12.64], R21 ;  /* 0x000000150c003986 */ /* 0x0001e2000c10110a */
[----:B------:R-:W-:Y:S02]  /*50e0*/  PRMT R7, R7, 0x7773, RZ ;  /* 0x0000777307077816 */ /* 0x000fe400000000ff */
[----:B------:R-:W-:Y:S01]  /*50f0*/  LEA.HI.X.SX32 R3, R22, R3, 0x1, P6 ;  /* 0x0000000316037211 */ /* 0x000fe200030f0eff */
[----:B------:R0:W-:Y:S04]  /*5100*/  @P2 STG.E.U8 desc[UR10][R14.64], R19 ;  /* 0x000000130e002986 */ /* 0x0001e8000c10110a */
[----:B------:R0:W-:Y:S01]  /*5110*/  @P1 STG.E.U8 desc[UR10][R16.64], R5 ;  /* 0x0000000510001986 */ /* 0x0001e2000c10110a */
[----:B------:R-:W-:Y:S05]  /*5120*/  @!P0 EXIT ;  /* 0x000000000000894d */ /* 0x000fea0003800000 */
[----:B------:R-:W-:Y:S01]  /*5130*/  STG.E.U8 desc[UR10][R2.64], R7 ;  /* 0x0000000702007986 */ /* 0x000fe2000c10110a */
[----:B------:R-:W-:Y:S05]  /*5140*/  EXIT ;  /* 0x000000000000794d */ /* 0x000fea0003800000 */
.L_x_2:
[----:B------:R-:W-:-:S00]  /*5150*/  BRA `(.L_x_2) ;  /* 0xfffffffc00fc7947 */ /* 0x000fc0000383ffff */
[----:B------:R-:W-:-:S00]  /*5160*/  NOP ;  /* 0x0000000000007918 */ /* 0x000fc00000000000 */
        /* <DEDUP_REMOVED lines=9> */
.L_x_3:


//--------------------- .nv.shared.matmul_kernel  --------------------------
	.section	.nv.shared.matmul_kernel,"aw",@nobits
	.sectionflags	@""
	.align	16
	.zero		1024


//--------------------- .nv.shared.reserved.0     --------------------------
	.section	.nv.shared.reserved.0,"aw",@nobits
	.weak		__nv_reservedSMEM_offset_0_alias
	.size		__nv_reservedSMEM_offset_0_alias, 0, 0
	.other		__nv_reservedSMEM_offset_0_alias,@"STO_CUDA_RESERVED_SHARED STV_DEFAULT"
__nv_reservedSMEM_offset_0_alias:
	.zero		0


//--------------------- .nv.constant0.matmul_kernel --------------------------
	.section	.nv.constant0.matmul_kernel,"a",@progbits
	.sectionflags	@""
	.align	4
.nv.constant0.matmul_kernel:
	.zero		608


//--------------------- SYMBOLS --------------------------

	.type		.nv.reservedSmem.offset0,@object
	.size		.nv.reservedSmem.offset0,0x4
